//
// Generated by NVIDIA NVVM Compiler
//
// Compiler Build ID: CL-36424714
// Cuda compilation tools, release 13.0, V13.0.88
// Based on NVVM 20.0.0
//

.version 9.0
.target sm_100
.address_size 64

	// .globl	_Z28local_scan_kernel_brent_kungPfS_S_i
// _ZZ28local_scan_kernel_brent_kungPfS_S_iE9XY_shared has been demoted
// _ZZ28local_scan_kernel_brent_kungPfS_S_iE12section_sums has been demoted
// _ZZ28local_scan_kernel_brent_kungPfS_S_iE23block_total_sum_storage has been demoted
// _ZZ24scan_s_kernel_brent_kungPfiE4temp has been demoted

.visible .entry _Z28local_scan_kernel_brent_kungPfS_S_i(
	.param .u64 .ptr .align 1 _Z28local_scan_kernel_brent_kungPfS_S_i_param_0,
	.param .u64 .ptr .align 1 _Z28local_scan_kernel_brent_kungPfS_S_i_param_1,
	.param .u64 .ptr .align 1 _Z28local_scan_kernel_brent_kungPfS_S_i_param_2,
	.param .u32 _Z28local_scan_kernel_brent_kungPfS_S_i_param_3
)
{
	.reg .pred 	%p<24>;
	.reg .b32 	%r<45>;
	.reg .b32 	%f<80>;
	.reg .b64 	%rd<13>;
	// demoted variable
	.shared .align 4 .b8 _ZZ28local_scan_kernel_brent_kungPfS_S_iE9XY_shared[1024];
	// demoted variable
	.shared .align 4 .b8 _ZZ28local_scan_kernel_brent_kungPfS_S_iE12section_sums[256];
	// demoted variable
	.shared .align 4 .f32 _ZZ28local_scan_kernel_brent_kungPfS_S_iE23block_total_sum_storage;
	ld.param.u64 	%rd5, [_Z28local_scan_kernel_brent_kungPfS_S_i_param_0];
	ld.param.u64 	%rd3, [_Z28local_scan_kernel_brent_kungPfS_S_i_param_1];
	ld.param.u64 	%rd4, [_Z28local_scan_kernel_brent_kungPfS_S_i_param_2];
	ld.param.u32 	%r12, [_Z28local_scan_kernel_brent_kungPfS_S_i_param_3];
	cvta.to.global.u64 	%rd6, %rd5;
	mov.u32 	%r1, %tid.x;
	mov.u32 	%r2, %ctaid.x;
	shl.b32 	%r13, %r2, 8;
	shl.b32 	%r3, %r1, 2;
	add.s32 	%r4, %r3, %r13;
	setp.ge.s32 	%p1, %r4, %r12;
	mul.wide.s32 	%rd7, %r4, 4;
	add.s64 	%rd1, %rd6, %rd7;
	mov.f32 	%f75, 0f00000000;
	@%p1 bra 	$L__BB0_2;
	ld.global.f32 	%f14, [%rd1];
	add.f32 	%f75, %f14, 0f00000000;
$L__BB0_2:
	shl.b32 	%r14, %r3, 2;
	mov.u32 	%r15, _ZZ28local_scan_kernel_brent_kungPfS_S_iE9XY_shared;
	add.s32 	%r5, %r15, %r14;
	st.shared.f32 	[%r5], %f75;
	add.s32 	%r6, %r4, 1;
	setp.ge.s32 	%p2, %r6, %r12;
	mov.f32 	%f76, 0f00000000;
	@%p2 bra 	$L__BB0_4;
	ld.global.f32 	%f76, [%rd1+4];
$L__BB0_4:
	add.f32 	%f5, %f75, %f76;
	st.shared.f32 	[%r5+4], %f5;
	add.s32 	%r7, %r4, 2;
	setp.ge.s32 	%p3, %r7, %r12;
	mov.f32 	%f77, 0f00000000;
	@%p3 bra 	$L__BB0_6;
	ld.global.f32 	%f77, [%rd1+8];
$L__BB0_6:
	add.f32 	%f8, %f5, %f77;
	st.shared.f32 	[%r5+8], %f8;
	add.s32 	%r8, %r4, 3;
	setp.ge.s32 	%p4, %r8, %r12;
	mov.f32 	%f78, 0f00000000;
	@%p4 bra 	$L__BB0_8;
	ld.global.f32 	%f78, [%rd1+12];
$L__BB0_8:
	add.f32 	%f18, %f8, %f78;
	st.shared.f32 	[%r5+12], %f18;
	mov.u32 	%r17, _ZZ28local_scan_kernel_brent_kungPfS_S_iE12section_sums;
	add.s32 	%r9, %r17, %r3;
	st.shared.f32 	[%r9], %f18;
	bar.sync 	0;
	shl.b32 	%r18, %r1, 1;
	sub.s32 	%r19, %r3, %r18;
	add.s32 	%r10, %r19, 2;
	setp.gt.u32 	%p5, %r1, 31;
	add.s32 	%r11, %r9, %r3;
	@%p5 bra 	$L__BB0_10;
	ld.volatile.shared.f32 	%f19, [%r11];
	ld.volatile.shared.f32 	%f20, [%r11+4];
	add.f32 	%f21, %f19, %f20;
	st.volatile.shared.f32 	[%r11+4], %f21;
$L__BB0_10:
	bar.sync 	0;
	setp.gt.u32 	%p6, %r1, 15;
	@%p6 bra 	$L__BB0_12;
	shl.b32 	%r20, %r10, 3;
	add.s32 	%r22, %r17, %r20;
	ld.volatile.shared.f32 	%f22, [%r22+-12];
	ld.volatile.shared.f32 	%f23, [%r22+-4];
	add.f32 	%f24, %f22, %f23;
	st.volatile.shared.f32 	[%r22+-4], %f24;
$L__BB0_12:
	bar.sync 	0;
	setp.gt.u32 	%p7, %r1, 7;
	@%p7 bra 	$L__BB0_14;
	shl.b32 	%r23, %r10, 4;
	add.s32 	%r25, %r17, %r23;
	ld.volatile.shared.f32 	%f25, [%r25+-20];
	ld.volatile.shared.f32 	%f26, [%r25+-4];
	add.f32 	%f27, %f25, %f26;
	st.volatile.shared.f32 	[%r25+-4], %f27;
$L__BB0_14:
	bar.sync 	0;
	setp.gt.u32 	%p8, %r1, 3;
	@%p8 bra 	$L__BB0_16;
	shl.b32 	%r26, %r10, 5;
	add.s32 	%r28, %r17, %r26;
	ld.volatile.shared.f32 	%f28, [%r28+-36];
	ld.volatile.shared.f32 	%f29, [%r28+-4];
	add.f32 	%f30, %f28, %f29;
	st.volatile.shared.f32 	[%r28+-4], %f30;
$L__BB0_16:
	bar.sync 	0;
	setp.gt.u32 	%p9, %r1, 1;
	@%p9 bra 	$L__BB0_18;
	shl.b32 	%r29, %r10, 6;
	add.s32 	%r31, %r17, %r29;
	ld.volatile.shared.f32 	%f31, [%r31+-68];
	ld.volatile.shared.f32 	%f32, [%r31+-4];
	add.f32 	%f33, %f31, %f32;
	st.volatile.shared.f32 	[%r31+-4], %f33;
$L__BB0_18:
	bar.sync 	0;
	setp.ne.s32 	%p10, %r1, 0;
	@%p10 bra 	$L__BB0_20;
	ld.volatile.shared.f32 	%f34, [_ZZ28local_scan_kernel_brent_kungPfS_S_iE12section_sums+124];
	ld.volatile.shared.f32 	%f35, [_ZZ28local_scan_kernel_brent_kungPfS_S_iE12section_sums+252];
	add.f32 	%f36, %f34, %f35;
	st.volatile.shared.f32 	[_ZZ28local_scan_kernel_brent_kungPfS_S_iE12section_sums+252], %f36;
$L__BB0_20:
	bar.sync 	0;
	setp.ne.s32 	%p11, %r1, 63;
	mov.f32 	%f79, 0f00000000;
	@%p11 bra 	$L__BB0_22;
	ld.volatile.shared.f32 	%f79, [_ZZ28local_scan_kernel_brent_kungPfS_S_iE12section_sums+252];
	mov.b32 	%r32, 0;
	st.volatile.shared.u32 	[_ZZ28local_scan_kernel_brent_kungPfS_S_iE12section_sums+252], %r32;
$L__BB0_22:
	setp.ne.s32 	%p12, %r1, 0;
	bar.sync 	0;
	@%p12 bra 	$L__BB0_24;
	ld.volatile.shared.f32 	%f38, [_ZZ28local_scan_kernel_brent_kungPfS_S_iE12section_sums+124];
	ld.volatile.shared.f32 	%f39, [_ZZ28local_scan_kernel_brent_kungPfS_S_iE12section_sums+252];
	st.volatile.shared.f32 	[_ZZ28local_scan_kernel_brent_kungPfS_S_iE12section_sums+124], %f39;
	ld.volatile.shared.f32 	%f40, [_ZZ28local_scan_kernel_brent_kungPfS_S_iE12section_sums+252];
	add.f32 	%f41, %f38, %f40;
	st.volatile.shared.f32 	[_ZZ28local_scan_kernel_brent_kungPfS_S_iE12section_sums+252], %f41;
$L__BB0_24:
	setp.gt.u32 	%p13, %r1, 1;
	bar.sync 	0;
	@%p13 bra 	$L__BB0_26;
	shl.b32 	%r33, %r10, 6;
	add.s32 	%r35, %r17, %r33;
	ld.volatile.shared.f32 	%f42, [%r35+-68];
	ld.volatile.shared.f32 	%f43, [%r35+-4];
	st.volatile.shared.f32 	[%r35+-68], %f43;
	ld.volatile.shared.f32 	%f44, [%r35+-4];
	add.f32 	%f45, %f42, %f44;
	st.volatile.shared.f32 	[%r35+-4], %f45;
$L__BB0_26:
	setp.gt.u32 	%p14, %r1, 3;
	bar.sync 	0;
	@%p14 bra 	$L__BB0_28;
	shl.b32 	%r36, %r10, 5;
	add.s32 	%r38, %r17, %r36;
	ld.volatile.shared.f32 	%f46, [%r38+-36];
	ld.volatile.shared.f32 	%f47, [%r38+-4];
	st.volatile.shared.f32 	[%r38+-36], %f47;
	ld.volatile.shared.f32 	%f48, [%r38+-4];
	add.f32 	%f49, %f46, %f48;
	st.volatile.shared.f32 	[%r38+-4], %f49;
$L__BB0_28:
	setp.gt.u32 	%p15, %r1, 7;
	bar.sync 	0;
	@%p15 bra 	$L__BB0_30;
	shl.b32 	%r39, %r10, 4;
	add.s32 	%r41, %r17, %r39;
	ld.volatile.shared.f32 	%f50, [%r41+-20];
	ld.volatile.shared.f32 	%f51, [%r41+-4];
	st.volatile.shared.f32 	[%r41+-20], %f51;
	ld.volatile.shared.f32 	%f52, [%r41+-4];
	add.f32 	%f53, %f50, %f52;
	st.volatile.shared.f32 	[%r41+-4], %f53;
$L__BB0_30:
	setp.gt.u32 	%p16, %r1, 15;
	bar.sync 	0;
	@%p16 bra 	$L__BB0_32;
	shl.b32 	%r42, %r10, 3;
	add.s32 	%r44, %r17, %r42;
	ld.volatile.shared.f32 	%f54, [%r44+-12];
	ld.volatile.shared.f32 	%f55, [%r44+-4];
	st.volatile.shared.f32 	[%r44+-12], %f55;
	ld.volatile.shared.f32 	%f56, [%r44+-4];
	add.f32 	%f57, %f54, %f56;
	st.volatile.shared.f32 	[%r44+-4], %f57;
$L__BB0_32:
	setp.gt.u32 	%p17, %r1, 31;
	bar.sync 	0;
	@%p17 bra 	$L__BB0_34;
	ld.volatile.shared.f32 	%f58, [%r11];
	ld.volatile.shared.f32 	%f59, [%r11+4];
	st.volatile.shared.f32 	[%r11], %f59;
	ld.volatile.shared.f32 	%f60, [%r11+4];
	add.f32 	%f61, %f58, %f60;
	st.volatile.shared.f32 	[%r11+4], %f61;
$L__BB0_34:
	setp.ne.s32 	%p18, %r1, 63;
	bar.sync 	0;
	@%p18 bra 	$L__BB0_36;
	st.shared.f32 	[_ZZ28local_scan_kernel_brent_kungPfS_S_iE23block_total_sum_storage], %f79;
$L__BB0_36:
	setp.ne.s32 	%p19, %r1, 63;
	bar.sync 	0;
	@%p19 bra 	$L__BB0_38;
	ld.shared.f32 	%f62, [_ZZ28local_scan_kernel_brent_kungPfS_S_iE23block_total_sum_storage];
	cvta.to.global.u64 	%rd8, %rd4;
	mul.wide.u32 	%rd9, %r2, 4;
	add.s64 	%rd10, %rd8, %rd9;
	st.global.f32 	[%rd10], %f62;
$L__BB0_38:
	setp.ge.s32 	%p20, %r4, %r12;
	cvta.to.global.u64 	%rd11, %rd3;
	add.s64 	%rd2, %rd11, %rd7;
	@%p20 bra 	$L__BB0_40;
	ld.shared.f32 	%f63, [%r5];
	ld.shared.f32 	%f64, [%r9];
	add.f32 	%f65, %f63, %f64;
	st.global.f32 	[%rd2], %f65;
$L__BB0_40:
	setp.ge.s32 	%p21, %r6, %r12;
	@%p21 bra 	$L__BB0_42;
	ld.shared.f32 	%f66, [%r5+4];
	ld.shared.f32 	%f67, [%r9];
	add.f32 	%f68, %f66, %f67;
	st.global.f32 	[%rd2+4], %f68;
$L__BB0_42:
	setp.ge.s32 	%p22, %r7, %r12;
	@%p22 bra 	$L__BB0_44;
	ld.shared.f32 	%f69, [%r5+8];
	ld.shared.f32 	%f70, [%r9];
	add.f32 	%f71, %f69, %f70;
	st.global.f32 	[%rd2+8], %f71;
$L__BB0_44:
	setp.ge.s32 	%p23, %r8, %r12;
	@%p23 bra 	$L__BB0_46;
	ld.shared.f32 	%f72, [%r5+12];
	ld.shared.f32 	%f73, [%r9];
	add.f32 	%f74, %f72, %f73;
	st.global.f32 	[%rd2+12], %f74;
$L__BB0_46:
	ret;

}
	// .globl	_Z24scan_s_kernel_brent_kungPfi
.visible .entry _Z24scan_s_kernel_brent_kungPfi(
	.param .u64 .ptr .align 1 _Z24scan_s_kernel_brent_kungPfi_param_0,
	.param .u32 _Z24scan_s_kernel_brent_kungPfi_param_1
)
{
	.reg .pred 	%p<20>;
	.reg .b32 	%r<48>;
	.reg .b32 	%f<60>;
	.reg .b64 	%rd<5>;
	// demoted variable
	.shared .align 4 .b8 _ZZ24scan_s_kernel_brent_kungPfiE4temp[1024];
	ld.param.u64 	%rd2, [_Z24scan_s_kernel_brent_kungPfi_param_0];
	ld.param.u32 	%r5, [_Z24scan_s_kernel_brent_kungPfi_param_1];
	cvta.to.global.u64 	%rd3, %rd2;
	mov.u32 	%r1, %tid.x;
	setp.ge.s32 	%p1, %r1, %r5;
	mul.wide.u32 	%rd4, %r1, 4;
	add.s64 	%rd1, %rd3, %rd4;
	shl.b32 	%r6, %r1, 2;
	mov.u32 	%r7, _ZZ24scan_s_kernel_brent_kungPfiE4temp;
	add.s32 	%r2, %r7, %r6;
	@%p1 bra 	$L__BB1_2;
	ld.global.f32 	%f1, [%rd1];
	st.shared.f32 	[%r2], %f1;
	bra.uni 	$L__BB1_3;
$L__BB1_2:
	mov.b32 	%r8, 0;
	st.shared.u32 	[%r2], %r8;
$L__BB1_3:
	bar.sync 	0;
	shl.b32 	%r9, %r1, 1;
	add.s32 	%r3, %r9, 2;
	setp.gt.u32 	%p2, %r1, 127;
	add.s32 	%r4, %r2, %r6;
	@%p2 bra 	$L__BB1_5;
	ld.volatile.shared.f32 	%f2, [%r4];
	ld.volatile.shared.f32 	%f3, [%r4+4];
	add.f32 	%f4, %f2, %f3;
	st.volatile.shared.f32 	[%r4+4], %f4;
$L__BB1_5:
	bar.sync 	0;
	setp.gt.u32 	%p3, %r1, 63;
	@%p3 bra 	$L__BB1_7;
	shl.b32 	%r11, %r3, 3;
	add.s32 	%r13, %r7, %r11;
	ld.volatile.shared.f32 	%f5, [%r13+-12];
	ld.volatile.shared.f32 	%f6, [%r13+-4];
	add.f32 	%f7, %f5, %f6;
	st.volatile.shared.f32 	[%r13+-4], %f7;
$L__BB1_7:
	bar.sync 	0;
	setp.gt.u32 	%p4, %r1, 31;
	@%p4 bra 	$L__BB1_9;
	shl.b32 	%r14, %r3, 4;
	add.s32 	%r16, %r7, %r14;
	ld.volatile.shared.f32 	%f8, [%r16+-20];
	ld.volatile.shared.f32 	%f9, [%r16+-4];
	add.f32 	%f10, %f8, %f9;
	st.volatile.shared.f32 	[%r16+-4], %f10;
$L__BB1_9:
	bar.sync 	0;
	setp.gt.u32 	%p5, %r1, 15;
	@%p5 bra 	$L__BB1_11;
	shl.b32 	%r17, %r3, 5;
	add.s32 	%r19, %r7, %r17;
	ld.volatile.shared.f32 	%f11, [%r19+-36];
	ld.volatile.shared.f32 	%f12, [%r19+-4];
	add.f32 	%f13, %f11, %f12;
	st.volatile.shared.f32 	[%r19+-4], %f13;
$L__BB1_11:
	bar.sync 	0;
	setp.gt.u32 	%p6, %r1, 7;
	@%p6 bra 	$L__BB1_13;
	shl.b32 	%r20, %r3, 6;
	add.s32 	%r22, %r7, %r20;
	ld.volatile.shared.f32 	%f14, [%r22+-68];
	ld.volatile.shared.f32 	%f15, [%r22+-4];
	add.f32 	%f16, %f14, %f15;
	st.volatile.shared.f32 	[%r22+-4], %f16;
$L__BB1_13:
	bar.sync 	0;
	setp.gt.u32 	%p7, %r1, 3;
	@%p7 bra 	$L__BB1_15;
	shl.b32 	%r23, %r3, 7;
	add.s32 	%r25, %r7, %r23;
	ld.volatile.shared.f32 	%f17, [%r25+-132];
	ld.volatile.shared.f32 	%f18, [%r25+-4];
	add.f32 	%f19, %f17, %f18;
	st.volatile.shared.f32 	[%r25+-4], %f19;
$L__BB1_15:
	bar.sync 	0;
	setp.gt.u32 	%p8, %r1, 1;
	@%p8 bra 	$L__BB1_17;
	shl.b32 	%r26, %r3, 8;
	add.s32 	%r28, %r7, %r26;
	ld.volatile.shared.f32 	%f20, [%r28+-260];
	ld.volatile.shared.f32 	%f21, [%r28+-4];
	add.f32 	%f22, %f20, %f21;
	st.volatile.shared.f32 	[%r28+-4], %f22;
$L__BB1_17:
	bar.sync 	0;
	setp.ne.s32 	%p9, %r1, 0;
	@%p9 bra 	$L__BB1_19;
	ld.volatile.shared.f32 	%f23, [_ZZ24scan_s_kernel_brent_kungPfiE4temp+508];
	ld.volatile.shared.f32 	%f24, [_ZZ24scan_s_kernel_brent_kungPfiE4temp+1020];
	add.f32 	%f25, %f23, %f24;
	st.volatile.shared.f32 	[_ZZ24scan_s_kernel_brent_kungPfiE4temp+1020], %f25;
$L__BB1_19:
	bar.sync 	0;
	setp.ne.s32 	%p10, %r1, 255;
	@%p10 bra 	$L__BB1_21;
	ld.volatile.shared.f32 	%f26, [_ZZ24scan_s_kernel_brent_kungPfiE4temp+1020];
	mov.b32 	%r29, 0;
	st.volatile.shared.u32 	[_ZZ24scan_s_kernel_brent_kungPfiE4temp+1020], %r29;
$L__BB1_21:
	setp.ne.s32 	%p11, %r1, 0;
	bar.sync 	0;
	@%p11 bra 	$L__BB1_23;
	ld.volatile.shared.f32 	%f27, [_ZZ24scan_s_kernel_brent_kungPfiE4temp+508];
	ld.volatile.shared.f32 	%f28, [_ZZ24scan_s_kernel_brent_kungPfiE4temp+1020];
	st.volatile.shared.f32 	[_ZZ24scan_s_kernel_brent_kungPfiE4temp+508], %f28;
	ld.volatile.shared.f32 	%f29, [_ZZ24scan_s_kernel_brent_kungPfiE4temp+1020];
	add.f32 	%f30, %f27, %f29;
	st.volatile.shared.f32 	[_ZZ24scan_s_kernel_brent_kungPfiE4temp+1020], %f30;
$L__BB1_23:
	setp.gt.u32 	%p12, %r1, 1;
	bar.sync 	0;
	@%p12 bra 	$L__BB1_25;
	shl.b32 	%r30, %r3, 8;
	add.s32 	%r32, %r7, %r30;
	ld.volatile.shared.f32 	%f31, [%r32+-260];
	ld.volatile.shared.f32 	%f32, [%r32+-4];
	st.volatile.shared.f32 	[%r32+-260], %f32;
	ld.volatile.shared.f32 	%f33, [%r32+-4];
	add.f32 	%f34, %f31, %f33;
	st.volatile.shared.f32 	[%r32+-4], %f34;
$L__BB1_25:
	setp.gt.u32 	%p13, %r1, 3;
	bar.sync 	0;
	@%p13 bra 	$L__BB1_27;
	shl.b32 	%r33, %r3, 7;
	add.s32 	%r35, %r7, %r33;
	ld.volatile.shared.f32 	%f35, [%r35+-132];
	ld.volatile.shared.f32 	%f36, [%r35+-4];
	st.volatile.shared.f32 	[%r35+-132], %f36;
	ld.volatile.shared.f32 	%f37, [%r35+-4];
	add.f32 	%f38, %f35, %f37;
	st.volatile.shared.f32 	[%r35+-4], %f38;
$L__BB1_27:
	setp.gt.u32 	%p14, %r1, 7;
	bar.sync 	0;
	@%p14 bra 	$L__BB1_29;
	shl.b32 	%r36, %r3, 6;
	add.s32 	%r38, %r7, %r36;
	ld.volatile.shared.f32 	%f39, [%r38+-68];
	ld.volatile.shared.f32 	%f40, [%r38+-4];
	st.volatile.shared.f32 	[%r38+-68], %f40;
	ld.volatile.shared.f32 	%f41, [%r38+-4];
	add.f32 	%f42, %f39, %f41;
	st.volatile.shared.f32 	[%r38+-4], %f42;
$L__BB1_29:
	setp.gt.u32 	%p15, %r1, 15;
	bar.sync 	0;
	@%p15 bra 	$L__BB1_31;
	shl.b32 	%r39, %r3, 5;
	add.s32 	%r41, %r7, %r39;
	ld.volatile.shared.f32 	%f43, [%r41+-36];
	ld.volatile.shared.f32 	%f44, [%r41+-4];
	st.volatile.shared.f32 	[%r41+-36], %f44;
	ld.volatile.shared.f32 	%f45, [%r41+-4];
	add.f32 	%f46, %f43, %f45;
	st.volatile.shared.f32 	[%r41+-4], %f46;
$L__BB1_31:
	setp.gt.u32 	%p16, %r1, 31;
	bar.sync 	0;
	@%p16 bra 	$L__BB1_33;
	shl.b32 	%r42, %r3, 4;
	add.s32 	%r44, %r7, %r42;
	ld.volatile.shared.f32 	%f47, [%r44+-20];
	ld.volatile.shared.f32 	%f48, [%r44+-4];
	st.volatile.shared.f32 	[%r44+-20], %f48;
	ld.volatile.shared.f32 	%f49, [%r44+-4];
	add.f32 	%f50, %f47, %f49;
	st.volatile.shared.f32 	[%r44+-4], %f50;
$L__BB1_33:
	setp.gt.u32 	%p17, %r1, 63;
	bar.sync 	0;
	@%p17 bra 	$L__BB1_35;
	shl.b32 	%r45, %r3, 3;
	add.s32 	%r47, %r7, %r45;
	ld.volatile.shared.f32 	%f51, [%r47+-12];
	ld.volatile.shared.f32 	%f52, [%r47+-4];
	st.volatile.shared.f32 	[%r47+-12], %f52;
	ld.volatile.shared.f32 	%f53, [%r47+-4];
	add.f32 	%f54, %f51, %f53;
	st.volatile.shared.f32 	[%r47+-4], %f54;
$L__BB1_35:
	setp.gt.u32 	%p18, %r1, 127;
	bar.sync 	0;
	@%p18 bra 	$L__BB1_37;
	ld.volatile.shared.f32 	%f55, [%r4];
	ld.volatile.shared.f32 	%f56, [%r4+4];
	st.volatile.shared.f32 	[%r4], %f56;
	ld.volatile.shared.f32 	%f57, [%r4+4];
	add.f32 	%f58, %f55, %f57;
	st.volatile.shared.f32 	[%r4+4], %f58;
$L__BB1_37:
	setp.ge.s32 	%p19, %r1, %r5;
	bar.sync 	0;
	@%p19 bra 	$L__BB1_39;
	ld.shared.f32 	%f59, [%r2];
	st.global.f32 	[%rd1], %f59;
$L__BB1_39:
	ret;

}
	// .globl	_Z28add_prefix_kernel_brent_kungPfS_i
.visible .entry _Z28add_prefix_kernel_brent_kungPfS_i(
	.param .u64 .ptr .align 1 _Z28add_prefix_kernel_brent_kungPfS_i_param_0,
	.param .u64 .ptr .align 1 _Z28add_prefix_kernel_brent_kungPfS_i_param_1,
	.param .u32 _Z28add_prefix_kernel_brent_kungPfS_i_param_2
)
{
	.reg .pred 	%p<4>;
	.reg .b32 	%r<8>;
	.reg .b32 	%f<4>;
	.reg .b64 	%rd<9>;

	ld.param.u64 	%rd1, [_Z28add_prefix_kernel_brent_kungPfS_i_param_0];
	ld.param.u64 	%rd2, [_Z28add_prefix_kernel_brent_kungPfS_i_param_1];
	ld.param.u32 	%r3, [_Z28add_prefix_kernel_brent_kungPfS_i_param_2];
	mov.u32 	%r1, %ctaid.x;
	mov.u32 	%r5, %tid.x;
	shl.b32 	%r6, %r1, 8;
	add.s32 	%r7, %r6, %r5;
	setp.eq.s32 	%p1, %r1, 0;
	setp.ge.s32 	%p2, %r7, %r3;
	or.pred  	%p3, %p1, %p2;
	@%p3 bra 	$L__BB2_2;
	cvta.to.global.u64 	%rd3, %rd2;
	cvta.to.global.u64 	%rd4, %rd1;
	mul.wide.u32 	%rd5, %r1, 4;
	add.s64 	%rd6, %rd3, %rd5;
	ld.global.f32 	%f1, [%rd6];
	mul.wide.u32 	%rd7, %r7, 4;
	add.s64 	%rd8, %rd4, %rd7;
	ld.global.f32 	%f2, [%rd8];
	add.f32 	%f3, %f1, %f2;
	st.global.f32 	[%rd8], %f3;
$L__BB2_2:
	ret;

}


// ===== COMPILED SASS (sm_100) =====

	.target	sm_100

	.elftype	@"ET_EXEC"


//--------------------- .note.nv.tkinfo           --------------------------
	.section	.note.nv.tkinfo,"",@"SHT_NOTE"
	.sectionflags	@"SHF_NOTE_NV_TKINFO"
	.tkinfo
        /*0018*/ 	.word	0x00000002
        /*0030*/ 	.string	""
        /*0030*/ 	.string	"ptxas"
        /*0030*/ 	.string	"Cuda compilation tools, release 13.0, V13.0.88"
        /*0030*/ 	.string	"Build cuda_13.0.r13.0/compiler.36424714_0"
        /*0030*/ 	.string	"-arch sm_100 -m 64 "



//--------------------- .note.nv.cuinfo           --------------------------
	.section	.note.nv.cuinfo,"",@"SHT_NOTE"
	.sectionflags	@"SHF_NOTE_NV_CUINFO"
        /*0018*/ 	.short	0x0002
        /*001a*/ 	.short	0x0064
        /*001c*/ 	.short	0x0082
	.zero		2


//--------------------- .nv.info                  --------------------------
	.section	.nv.info,"",@"SHT_CUDA_INFO"
	.align	4


	//----- nvinfo : EIATTR_REGCOUNT
	.align		4
        /*0000*/ 	.byte	0x04, 0x2f
        /*0002*/ 	.short	(.L_1 - .L_0)
	.align		4
.L_0:
        /*0004*/ 	.word	index@(_Z28local_scan_kernel_brent_kungPfS_S_i)
        /*0008*/ 	.word	0x00000016


	//----- nvinfo : EIATTR_FRAME_SIZE
	.align		4
.L_1:
        /*000c*/ 	.byte	0x04, 0x11
        /*000e*/ 	.short	(.L_3 - .L_2)
	.align		4
.L_2:
        /*0010*/ 	.word	index@(_Z28local_scan_kernel_brent_kungPfS_S_i)
        /*0014*/ 	.word	0x00000000


	//----- nvinfo : EIATTR_REGCOUNT
	.align		4
.L_3:
        /*0018*/ 	.byte	0x04, 0x2f
        /*001a*/ 	.short	(.L_5 - .L_4)
	.align		4
.L_4:
        /*001c*/ 	.word	index@(_Z24scan_s_kernel_brent_kungPfi)
        /*0020*/ 	.word	0x00000012


	//----- nvinfo : EIATTR_FRAME_SIZE
	.align		4
.L_5:
        /*0024*/ 	.byte	0x04, 0x11
        /*0026*/ 	.short	(.L_7 - .L_6)
	.align		4
.L_6:
        /*0028*/ 	.word	index@(_Z24scan_s_kernel_brent_kungPfi)
        /*002c*/ 	.word	0x00000000


	//----- nvinfo : EIATTR_REGCOUNT
	.align		4
.L_7:
        /*0030*/ 	.byte	0x04, 0x2f
        /*0032*/ 	.short	(.L_9 - .L_8)
	.align		4
.L_8:
        /*0034*/ 	.word	index@(_Z28add_prefix_kernel_brent_kungPfS_i)
        /*0038*/ 	.word	0x0000000c


	//----- nvinfo : EIATTR_FRAME_SIZE
	.align		4
.L_9:
        /*003c*/ 	.byte	0x04, 0x11
        /*003e*/ 	.short	(.L_11 - .L_10)
	.align		4
.L_10:
        /*0040*/ 	.word	index@(_Z28add_prefix_kernel_brent_kungPfS_i)
        /*0044*/ 	.word	0x00000000


	//----- nvinfo : EIATTR_MIN_STACK_SIZE
	.align		4
.L_11:
        /*0048*/ 	.byte	0x04, 0x12
        /*004a*/ 	.short	(.L_13 - .L_12)
	.align		4
.L_12:
        /*004c*/ 	.word	index@(_Z28add_prefix_kernel_brent_kungPfS_i)
        /*0050*/ 	.word	0x00000000


	//----- nvinfo : EIATTR_MIN_STACK_SIZE
	.align		4
.L_13:
        /*0054*/ 	.byte	0x04, 0x12
        /*0056*/ 	.short	(.L_15 - .L_14)
	.align		4
.L_14:
        /*0058*/ 	.word	index@(_Z24scan_s_kernel_brent_kungPfi)
        /*005c*/ 	.word	0x00000000


	//----- nvinfo : EIATTR_MIN_STACK_SIZE
	.align		4
.L_15:
        /*0060*/ 	.byte	0x04, 0x12
        /*0062*/ 	.short	(.L_17 - .L_16)
	.align		4
.L_16:
        /*0064*/ 	.word	index@(_Z28local_scan_kernel_brent_kungPfS_S_i)
        /*0068*/ 	.word	0x00000000
.L_17:


//--------------------- .nv.compat                --------------------------
	.section	.nv.compat,"",@"SHT_CUDA_COMPAT_INFO"
	.align	4
        /*0000*/ 	.byte	0x02, 0x09, 0x00, 0x00, 0x02, 0x02, 0x01, 0x00, 0x02, 0x05, 0x05, 0x00, 0x03, 0x07, 0x01, 0x01
        /*0010*/ 	.byte	0x02, 0x03, 0x00, 0x00, 0x02, 0x06, 0x01, 0x00, 0x04, 0x0b, 0x08, 0x00, 0x09, 0x00, 0x00, 0x00
        /*0020*/ 	.byte	0x00, 0x00, 0x00, 0x00


//--------------------- .nv.info._Z28add_prefix_kernel_brent_kungPfS_i --------------------------
	.section	.nv.info._Z28add_prefix_kernel_brent_kungPfS_i,"",@"SHT_CUDA_INFO"
	.sectionflags	@""
	.align	4


	//----- nvinfo : EIATTR_CUDA_API_VERSION
	.align		4
        /*0000*/ 	.byte	0x04, 0x37
        /*0002*/ 	.short	(.L_19 - .L_18)
.L_18:
        /*0004*/ 	.word	0x00000082


	//----- nvinfo : EIATTR_KPARAM_INFO
	.align		4
.L_19:
        /*0008*/ 	.byte	0x04, 0x17
        /*000a*/ 	.short	(.L_21 - .L_20)
.L_20:
        /*000c*/ 	.word	0x00000000
        /*0010*/ 	.short	0x0002
        /*0012*/ 	.short	0x0010
        /*0014*/ 	.byte	0x00, 0xf0, 0x11, 0x00


	//----- nvinfo : EIATTR_KPARAM_INFO
	.align		4
.L_21:
        /*0018*/ 	.byte	0x04, 0x17
        /*001a*/ 	.short	(.L_23 - .L_22)
.L_22:
        /*001c*/ 	.word	0x00000000
        /*0020*/ 	.short	0x0001
        /*0022*/ 	.short	0x0008
        /*0024*/ 	.byte	0x00, 0xf5, 0x21, 0x00


	//----- nvinfo : EIATTR_KPARAM_INFO
	.align		4
.L_23:
        /*0028*/ 	.byte	0x04, 0x17
        /*002a*/ 	.short	(.L_25 - .L_24)
.L_24:
        /*002c*/ 	.word	0x00000000
        /*0030*/ 	.short	0x0000
        /*0032*/ 	.short	0x0000
        /*0034*/ 	.byte	0x00, 0xf5, 0x21, 0x00


	//----- nvinfo : EIATTR_SPARSE_MMA_MASK
	.align		4
.L_25:
        /*0038*/ 	.byte	0x03, 0x50
        /*003a*/ 	.short	0x0000


	//----- nvinfo : EIATTR_MAXREG_COUNT
	.align		4
        /*003c*/ 	.byte	0x03, 0x1b
        /*003e*/ 	.short	0x00ff


	//----- nvinfo : EIATTR_MERCURY_ISA_VERSION
	.align		4
        /*0040*/ 	.byte	0x03, 0x5f
        /*0042*/ 	.short	0x0101


	//----- nvinfo : EIATTR_VRC_CTA_INIT_COUNT
	.align		4
        /*0044*/ 	.byte	0x02, 0x4a
	.zero		1
	.zero		1


	//----- nvinfo : EIATTR_EXIT_INSTR_OFFSETS
	.align		4
        /*0048*/ 	.byte	0x04, 0x1c
        /*004a*/ 	.short	(.L_27 - .L_26)


	//   ....[0]....
.L_26:
        /*004c*/ 	.word	0x00000070


	//   ....[1]....
        /*0050*/ 	.word	0x00000110


	//----- nvinfo : EIATTR_CBANK_PARAM_SIZE
	.align		4
.L_27:
        /*0054*/ 	.byte	0x03, 0x19
        /*0056*/ 	.short	0x0014


	//----- nvinfo : EIATTR_PARAM_CBANK
	.align		4
        /*0058*/ 	.byte	0x04, 0x0a
        /*005a*/ 	.short	(.L_29 - .L_28)
	.align		4
.L_28:
        /*005c*/ 	.word	index@(.nv.constant0._Z28add_prefix_kernel_brent_kungPfS_i)
        /*0060*/ 	.short	0x0380
        /*0062*/ 	.short	0x0014


	//----- nvinfo : EIATTR_SW_WAR
	.align		4
.L_29:
        /*0064*/ 	.byte	0x04, 0x36
        /*0066*/ 	.short	(.L_31 - .L_30)
.L_30:
        /*0068*/ 	.word	0x00000008
.L_31:


//--------------------- .nv.info._Z24scan_s_kernel_brent_kungPfi --------------------------
	.section	.nv.info._Z24scan_s_kernel_brent_kungPfi,"",@"SHT_CUDA_INFO"
	.sectionflags	@""
	.align	4


	//----- nvinfo : EIATTR_CUDA_API_VERSION
	.align		4
        /*0000*/ 	.byte	0x04, 0x37
        /*0002*/ 	.short	(.L_33 - .L_32)
.L_32:
        /*0004*/ 	.word	0x00000082


	//----- nvinfo : EIATTR_KPARAM_INFO
	.align		4
.L_33:
        /*0008*/ 	.byte	0x04, 0x17
        /*000a*/ 	.short	(.L_35 - .L_34)
.L_34:
        /*000c*/ 	.word	0x00000000
        /*0010*/ 	.short	0x0001
        /*0012*/ 	.short	0x0008
        /*0014*/ 	.byte	0x00, 0xf0, 0x11, 0x00


	//----- nvinfo : EIATTR_KPARAM_INFO
	.align		4
.L_35:
        /*0018*/ 	.byte	0x04, 0x17
        /*001a*/ 	.short	(.L_37 - .L_36)
.L_36:
        /*001c*/ 	.word	0x00000000
        /*0020*/ 	.short	0x0000
        /*0022*/ 	.short	0x0000
        /*0024*/ 	.byte	0x00, 0xf5, 0x21, 0x00


	//----- nvinfo : EIATTR_SPARSE_MMA_MASK
	.align		4
.L_37:
        /*0028*/ 	.byte	0x03, 0x50
        /*002a*/ 	.short	0x0000


	//----- nvinfo : EIATTR_MAXREG_COUNT
	.align		4
        /*002c*/ 	.byte	0x03, 0x1b
        /*002e*/ 	.short	0x00ff


	//----- nvinfo : EIATTR_NUM_BARRIERS
	.align		4
        /*0030*/ 	.byte	0x02, 0x4c
        /*0032*/ 	.byte	0x01
	.zero		1


	//----- nvinfo : EIATTR_MERCURY_ISA_VERSION
	.align		4
        /*0034*/ 	.byte	0x03, 0x5f
        /*0036*/ 	.short	0x0101


	//----- nvinfo : EIATTR_VRC_CTA_INIT_COUNT
	.align		4
        /*0038*/ 	.byte	0x02, 0x4a
	.zero		1
	.zero		1


	//----- nvinfo : EIATTR_EXIT_INSTR_OFFSETS
	.align		4
        /*003c*/ 	.byte	0x04, 0x1c
        /*003e*/ 	.short	(.L_39 - .L_38)


	//   ....[0]....
.L_38:
        /*0040*/ 	.word	0x000008d0


	//   ....[1]....
        /*0044*/ 	.word	0x00000900


	//----- nvinfo : EIATTR_CBANK_PARAM_SIZE
	.align		4
.L_39:
        /*0048*/ 	.byte	0x03, 0x19
        /*004a*/ 	.short	0x000c


	//----- nvinfo : EIATTR_PARAM_CBANK
	.align		4
        /*004c*/ 	.byte	0x04, 0x0a
        /*004e*/ 	.short	(.L_41 - .L_40)
	.align		4
.L_40:
        /*0050*/ 	.word	index@(.nv.constant0._Z24scan_s_kernel_brent_kungPfi)
        /*0054*/ 	.short	0x0380
        /*0056*/ 	.short	0x000c


	//----- nvinfo : EIATTR_SW_WAR
	.align		4
.L_41:
        /*0058*/ 	.byte	0x04, 0x36
        /*005a*/ 	.short	(.L_43 - .L_42)
.L_42:
        /*005c*/ 	.word	0x00000008
.L_43:


//--------------------- .nv.info._Z28local_scan_kernel_brent_kungPfS_S_i --------------------------
	.section	.nv.info._Z28local_scan_kernel_brent_kungPfS_S_i,"",@"SHT_CUDA_INFO"
	.sectionflags	@""
	.align	4


	//----- nvinfo : EIATTR_CUDA_API_VERSION
	.align		4
        /*0000*/ 	.byte	0x04, 0x37
        /*0002*/ 	.short	(.L_45 - .L_44)
.L_44:
        /*0004*/ 	.word	0x00000082


	//----- nvinfo : EIATTR_KPARAM_INFO
	.align		4
.L_45:
        /*0008*/ 	.byte	0x04, 0x17
        /*000a*/ 	.short	(.L_47 - .L_46)
.L_46:
        /*000c*/ 	.word	0x00000000
        /*0010*/ 	.short	0x0003
        /*0012*/ 	.short	0x0018
        /*0014*/ 	.byte	0x00, 0xf0, 0x11, 0x00


	//----- nvinfo : EIATTR_KPARAM_INFO
	.align		4
.L_47:
        /*0018*/ 	.byte	0x04, 0x17
        /*001a*/ 	.short	(.L_49 - .L_48)
.L_48:
        /*001c*/ 	.word	0x00000000
        /*0020*/ 	.short	0x0002
        /*0022*/ 	.short	0x0010
        /*0024*/ 	.byte	0x00, 0xf5, 0x21, 0x00


	//----- nvinfo : EIATTR_KPARAM_INFO
	.align		4
.L_49:
        /*0028*/ 	.byte	0x04, 0x17
        /*002a*/ 	.short	(.L_51 - .L_50)
.L_50:
        /*002c*/ 	.word	0x00000000
        /*0030*/ 	.short	0x0001
        /*0032*/ 	.short	0x0008
        /*0034*/ 	.byte	0x00, 0xf5, 0x21, 0x00


	//----- nvinfo : EIATTR_KPARAM_INFO
	.align		4
.L_51:
        /*0038*/ 	.byte	0x04, 0x17
        /*003a*/ 	.short	(.L_53 - .L_52)
.L_52:
        /*003c*/ 	.word	0x00000000
        /*0040*/ 	.short	0x0000
        /*0042*/ 	.short	0x0000
        /*0044*/ 	.byte	0x00, 0xf5, 0x21, 0x00


	//----- nvinfo : EIATTR_SPARSE_MMA_MASK
	.align		4
.L_53:
        /*0048*/ 	.byte	0x03, 0x50
        /*004a*/ 	.short	0x0000


	//----- nvinfo : EIATTR_MAXREG_COUNT
	.align		4
        /*004c*/ 	.byte	0x03, 0x1b
        /*004e*/ 	.short	0x00ff


	//----- nvinfo : EIATTR_NUM_BARRIERS
	.align		4
        /*0050*/ 	.byte	0x02, 0x4c
        /*0052*/ 	.byte	0x01
	.zero		1


	//----- nvinfo : EIATTR_MERCURY_ISA_VERSION
	.align		4
        /*0054*/ 	.byte	0x03, 0x5f
        /*0056*/ 	.short	0x0101


	//----- nvinfo : EIATTR_VRC_CTA_INIT_COUNT
	.align		4
        /*0058*/ 	.byte	0x02, 0x4a
	.zero		1
	.zero		1


	//----- nvinfo : EIATTR_EXIT_INSTR_OFFSETS
	.align		4
        /*005c*/ 	.byte	0x04, 0x1c
        /*005e*/ 	.short	(.L_55 - .L_54)


	//   ....[0]....
.L_54:
        /*0060*/ 	.word	0x00000a10


	//   ....[1]....
        /*0064*/ 	.word	0x00000a60


	//----- nvinfo : EIATTR_CBANK_PARAM_SIZE
	.align		4
.L_55:
        /*0068*/ 	.byte	0x03, 0x19
        /*006a*/ 	.short	0x001c


	//----- nvinfo : EIATTR_PARAM_CBANK
	.align		4
        /*006c*/ 	.byte	0x04, 0x0a
        /*006e*/ 	.short	(.L_57 - .L_56)
	.align		4
.L_56:
        /*0070*/ 	.word	index@(.nv.constant0._Z28local_scan_kernel_brent_kungPfS_S_i)
        /*0074*/ 	.short	0x0380
        /*0076*/ 	.short	0x001c


	//----- nvinfo : EIATTR_SW_WAR
	.align		4
.L_57:
        /*0078*/ 	.byte	0x04, 0x36
        /*007a*/ 	.short	(.L_59 - .L_58)
.L_58:
        /*007c*/ 	.word	0x00000008
.L_59:


//--------------------- .nv.callgraph             --------------------------
	.section	.nv.callgraph,"",@"SHT_CUDA_CALLGRAPH"
	.align	4
	.sectionentsize	8
	.align		4
        /*0000*/ 	.word	0x00000000
	.align		4
        /*0004*/ 	.word	0xffffffff
	.align		4
        /*0008*/ 	.word	0x00000000
	.align		4
        /*000c*/ 	.word	0xfffffffe
	.align		4
        /*0010*/ 	.word	0x00000000
	.align		4
        /*0014*/ 	.word	0xfffffffd
	.align		4
        /*0018*/ 	.word	0x00000000
	.align		4
        /*001c*/ 	.word	0xfffffffc


//--------------------- .text._Z28add_prefix_kernel_brent_kungPfS_i --------------------------
	.section	.text._Z28add_prefix_kernel_brent_kungPfS_i,"ax",@progbits
	.align	128
        .global         _Z28add_prefix_kernel_brent_kungPfS_i
        .type           _Z28add_prefix_kernel_brent_kungPfS_i,@function
        .size           _Z28add_prefix_kernel_brent_kungPfS_i,(.L_x_3 - _Z28add_prefix_kernel_brent_kungPfS_i)
        .other          _Z28add_prefix_kernel_brent_kungPfS_i,@"STO_CUDA_ENTRY STV_DEFAULT"
_Z28add_prefix_kernel_brent_kungPfS_i:
.text._Z28add_prefix_kernel_brent_kungPfS_i:
[----:B------:R-:W-:Y:S01]  /*0000*/  LDC R1, c[0x0][0x37c] ;  /* 0x0000df00ff017b82 */ /* 0x000fe20000000800 */
[----:B------:R-:W0:Y:S01]  /*0010*/  S2R R9, SR_CTAID.X ;  /* 0x0000000000097919 */ /* 0x000e220000002500 */
[----:B------:R-:W1:Y:S01]  /*0020*/  LDCU UR4, c[0x0][0x390] ;  /* 0x00007200ff0477ac */ /* 0x000e620008000800 */
[----:B------:R-:W0:Y:S02]  /*0030*/  S2R R0, SR_TID.X ;  /* 0x0000000000007919 */ /* 0x000e240000002100 */
[----:B0-----:R-:W-:-:S04]  /*0040*/  LEA R7, R9, R0, 0x8 ;  /* 0x0000000009077211 */ /* 0x001fc800078e40ff */
[----:B-1----:R-:W-:-:S04]  /*0050*/  ISETP.GE.AND P0, PT, R7, UR4, PT ;  /* 0x0000000407007c0c */ /* 0x002fc8000bf06270 */
[----:B------:R-:W-:-:S13]  /*0060*/  ISETP.EQ.OR P0, PT, R9, RZ, P0 ;  /* 0x000000ff0900720c */ /* 0x000fda0000702670 */
[----:B------:R-:W-:Y:S05]  /*0070*/  @P0 EXIT ;  /* 0x000000000000094d */ /* 0x000fea0003800000 */
[----:B------:R-:W0:Y:S01]  /*0080*/  LDC.64 R2, c[0x0][0x388] ;  /* 0x0000e200ff027b82 */ /* 0x000e220000000a00 */
[----:B------:R-:W1:Y:S07]  /*0090*/  LDCU.64 UR4, c[0x0][0x358] ;  /* 0x00006b00ff0477ac */ /* 0x000e6e0008000a00 */
[----:B------:R-:W2:Y:S01]  /*00a0*/  LDC.64 R4, c[0x0][0x380] ;  /* 0x0000e000ff047b82 */ /* 0x000ea20000000a00 */
[----:B0-----:R-:W-:-:S06]  /*00b0*/  IMAD.WIDE.U32 R2, R9, 0x4, R2 ;  /* 0x0000000409027825 */ /* 0x001fcc00078e0002 */
[----:B-1----:R-:W3:Y:S01]  /*00c0*/  LDG.E R2, desc[UR4][R2.64] ;  /* 0x0000000402027981 */ /* 0x002ee2000c1e1900 */
[----:B--2---:R-:W-:-:S05]  /*00d0*/  IMAD.WIDE.U32 R4, R7, 0x4, R4 ;  /* 0x0000000407047825 */ /* 0x004fca00078e0004 */
[----:B------:R-:W3:Y:S02]  /*00e0*/  LDG.E R7, desc[UR4][R4.64] ;  /* 0x0000000404077981 */ /* 0x000ee4000c1e1900 */
[----:B---3--:R-:W-:-:S05]  /*00f0*/  FADD R7, R2, R7 ;  /* 0x0000000702077221 */ /* 0x008fca0000000000 */
[----:B------:R-:W-:Y:S01]  /*0100*/  STG.E desc[UR4][R4.64], R7 ;  /* 0x0000000704007986 */ /* 0x000fe2000c101904 */
[----:B------:R-:W-:Y:S05]  /*0110*/  EXIT ;  /* 0x000000000000794d */ /* 0x000fea0003800000 */
.L_x_0:
[----:B------:R-:W-:-:S00]  /*0120*/  BRA `(.L_x_0) ;  /* 0xfffffffc00fc7947 */ /* 0x000fc0000383ffff */
[----:B------:R-:W-:-:S00]  /*0130*/  NOP ;  /* 0x0000000000007918 */ /* 0x000fc00000000000 */
        /* <DEDUP_REMOVED lines=12> */
.L_x_3:


//--------------------- .text._Z24scan_s_kernel_brent_kungPfi --------------------------
	.section	.text._Z24scan_s_kernel_brent_kungPfi,"ax",@progbits
	.align	128
        .global         _Z24scan_s_kernel_brent_kungPfi
        .type           _Z24scan_s_kernel_brent_kungPfi,@function
        .size           _Z24scan_s_kernel_brent_kungPfi,(.L_x_4 - _Z24scan_s_kernel_brent_kungPfi)
        .other          _Z24scan_s_kernel_brent_kungPfi,@"STO_CUDA_ENTRY STV_DEFAULT"
_Z24scan_s_kernel_brent_kungPfi:
.text._Z24scan_s_kernel_brent_kungPfi:
[----:B------:R-:W-:Y:S01]  /*0000*/  LDC R1, c[0x0][0x37c] ;  /* 0x0000df00ff017b82 */ /* 0x000fe20000000800 */
[----:B------:R-:W0:Y:S01]  /*0010*/  S2R R0, SR_TID.X ;  /* 0x0000000000007919 */ /* 0x000e220000002100 */
[----:B------:R-:W0:Y:S06]  /*0020*/  LDCU UR4, c[0x0][0x388] ;  /* 0x00007100ff0477ac */ /* 0x000e2c0008000800 */
[----:B------:R-:W1:Y:S01]  /*0030*/  LDC.64 R2, c[0x0][0x380] ;  /* 0x0000e000ff027b82 */ /* 0x000e620000000a00 */
[----:B------:R-:W2:Y:S01]  /*0040*/  LDCU.64 UR6, c[0x0][0x358] ;  /* 0x00006b00ff0677ac */ /* 0x000ea20008000a00 */
[C---:B0-----:R-:W-:Y:S01]  /*0050*/  ISETP.GE.AND P0, PT, R0.reuse, UR4, PT ;  /* 0x0000000400007c0c */ /* 0x041fe2000bf06270 */
[----:B-1----:R-:W-:-:S12]  /*0060*/  IMAD.WIDE.U32 R2, R0, 0x4, R2 ;  /* 0x0000000400027825 */ /* 0x002fd800078e0002 */
[----:B--2---:R-:W2:Y:S01]  /*0070*/  @!P0 LDG.E R6, desc[UR6][R2.64] ;  /* 0x0000000602068981 */ /* 0x004ea2000c1e1900 */
[----:B------:R-:W0:Y:S01]  /*0080*/  S2UR UR5, SR_CgaCtaId ;  /* 0x00000000000579c3 */ /* 0x000e220000008800 */
[----:B------:R-:W-:Y:S01]  /*0090*/  UMOV UR4, 0x400 ;  /* 0x0000040000047882 */ /* 0x000fe20000000000 */
[C---:B------:R-:W-:Y:S02]  /*00a0*/  ISETP.GT.U32.AND P1, PT, R0.reuse, 0x7f, PT ;  /* 0x0000007f0000780c */ /* 0x040fe40003f24070 */
[C---:B------:R-:W-:Y:S02]  /*00b0*/  ISETP.GT.U32.AND P2, PT, R0.reuse, 0x3f, PT ;  /* 0x0000003f0000780c */ /* 0x040fe40003f44070 */
[C---:B------:R-:W-:Y:S02]  /*00c0*/  ISETP.GT.U32.AND P3, PT, R0.reuse, 0x1f, PT ;  /* 0x0000001f0000780c */ /* 0x040fe40003f64070 */
[C---:B------:R-:W-:Y:S02]  /*00d0*/  ISETP.GT.U32.AND P5, PT, R0.reuse, 0xf, PT ;  /* 0x0000000f0000780c */ /* 0x040fe40003fa4070 */
[----:B------:R-:W-:-:S02]  /*00e0*/  ISETP.GT.U32.AND P4, PT, R0, 0x7, PT ;  /* 0x000000070000780c */ /* 0x000fc40003f84070 */
[----:B------:R-:W-:Y:S02]  /*00f0*/  ISETP.GT.U32.AND P6, PT, R0, 0x1, PT ;  /* 0x000000010000780c */ /* 0x000fe40003fc4070 */
[----:B------:R-:W-:Y:S02]  /*0100*/  P2R R14, PR, RZ, 0x1 ;  /* 0x00000001ff0e7803 */ /* 0x000fe40000000000 */
[----:B------:R-:W-:Y:S01]  /*0110*/  P2R R15, PR, RZ, 0x2 ;  /* 0x00000002ff0f7803 */ /* 0x000fe20000000000 */
[----:B0-----:R-:W-:-:S06]  /*0120*/  ULEA UR4, UR5, UR4, 0x18 ;  /* 0x0000000405047291 */ /* 0x001fcc000f8ec0ff */
[----:B------:R-:W-:-:S05]  /*0130*/  LEA R5, R0, UR4, 0x2 ;  /* 0x0000000400057c11 */ /* 0x000fca000f8e10ff */
[C---:B------:R-:W-:Y:S01]  /*0140*/  IMAD R4, R0.reuse, 0x4, R5 ;  /* 0x0000000400047824 */ /* 0x040fe200078e0205 */
[----:B--2---:R-:W-:Y:S04]  /*0150*/  @!P0 STS [R5], R6 ;  /* 0x0000000605008388 */ /* 0x004fe80000000800 */
[----:B------:R-:W-:Y:S01]  /*0160*/  @P0 STS [R5], RZ ;  /* 0x000000ff05000388 */ /* 0x000fe20000000800 */
[----:B------:R-:W-:Y:S01]  /*0170*/  BAR.SYNC.DEFER_BLOCKING 0x0 ;  /* 0x0000000000007b1d */ /* 0x000fe20000010000 */
[----:B------:R-:W-:-:S05]  /*0180*/  ISETP.NE.AND P0, PT, R0, RZ, PT ;  /* 0x000000ff0000720c */ /* 0x000fca0003f05270 */
[----:B------:R-:W-:Y:S04]  /*0190*/  @!P1 LDS R7, [R4] ;  /* 0x0000000004079984 */ /* 0x000fe80000000800 */
[----:B------:R-:W0:Y:S02]  /*01a0*/  @!P1 LDS R8, [R4+0x4] ;  /* 0x0000040004089984 */ /* 0x000e240000000800 */
[----:B0-----:R-:W-:Y:S01]  /*01b0*/  @!P1 FADD R7, R7, R8 ;  /* 0x0000000807079221 */ /* 0x001fe20000000000 */
[----:B------:R-:W-:-:S04]  /*01c0*/  @!P2 LEA R8, R0, 0x10, 0x4 ;  /* 0x000000100008a811 */ /* 0x000fc800078e20ff */
[----:B------:R0:W-:Y:S01]  /*01d0*/  @!P1 STS [R4+0x4], R7 ;  /* 0x0000040704009388 */ /* 0x0001e20000000800 */
[----:B------:R-:W-:Y:S01]  /*01e0*/  BAR.SYNC.DEFER_BLOCKING 0x0 ;  /* 0x0000000000007b1d */ /* 0x000fe20000010000 */
[C---:B------:R-:W-:Y:S02]  /*01f0*/  ISETP.NE.AND P1, PT, R0.reuse, 0xff, PT ;  /* 0x000000ff0000780c */ /* 0x040fe40003f25270 */
[----:B0-----:R-:W-:-:S03]  /*0200*/  @!P5 LEA R7, R0, 0x40, 0x6 ;  /* 0x000000400007d811 */ /* 0x001fc600078e30ff */
[----:B------:R-:W-:Y:S04]  /*0210*/  @!P2 LDS R9, [R8+UR4+-0xc] ;  /* 0xfffff4040809a984 */ /* 0x000fe80008000800 */
[----:B------:R-:W0:Y:S02]  /*0220*/  @!P2 LDS R6, [R8+UR4+-0x4] ;  /* 0xfffffc040806a984 */ /* 0x000e240008000800 */
[----:B0-----:R-:W-:Y:S01]  /*0230*/  @!P2 FADD R9, R9, R6 ;  /* 0x000000060909a221 */ /* 0x001fe20000000000 */
[----:B------:R-:W-:-:S04]  /*0240*/  @!P3 LEA R6, R0, 0x20, 0x5 ;  /* 0x000000200006b811 */ /* 0x000fc800078e28ff */
[----:B------:R0:W-:Y:S01]  /*0250*/  @!P2 STS [R8+UR4+-0x4], R9 ;  /* 0xfffffc090800a988 */ /* 0x0001e20008000804 */
[----:B------:R-:W-:Y:S01]  /*0260*/  BAR.SYNC.DEFER_BLOCKING 0x0 ;  /* 0x0000000000007b1d */ /* 0x000fe20000010000 */
[----:B0-----:R-:W-:-:S05]  /*0270*/  @!P4 LEA R8, R0, 0x80, 0x7 ;  /* 0x000000800008c811 */ /* 0x001fca00078e38ff */
[----:B------:R-:W-:Y:S04]  /*0280*/  @!P3 LDS R10, [R6+UR4+-0x14] ;  /* 0xffffec04060ab984 */ /* 0x000fe80008000800 */
[----:B------:R-:W0:Y:S02]  /*0290*/  @!P3 LDS R11, [R6+UR4+-0x4] ;  /* 0xfffffc04060bb984 */ /* 0x000e240008000800 */
[----:B0-----:R-:W-:-:S05]  /*02a0*/  @!P3 FADD R11, R10, R11 ;  /* 0x0000000b0a0bb221 */ /* 0x001fca0000000000 */
[----:B------:R-:W-:Y:S01]  /*02b0*/  @!P3 STS [R6+UR4+-0x4], R11 ;  /* 0xfffffc0b0600b988 */ /* 0x000fe20008000804 */
[----:B------:R-:W-:Y:S06]  /*02c0*/  BAR.SYNC.DEFER_BLOCKING 0x0 ;  /* 0x0000000000007b1d */ /* 0x000fec0000010000 */
[----:B------:R-:W-:Y:S04]  /*02d0*/  @!P5 LDS R10, [R7+UR4+-0x24] ;  /* 0xffffdc04070ad984 */ /* 0x000fe80008000800 */
[----:B------:R-:W0:Y:S02]  /*02e0*/  @!P5 LDS R13, [R7+UR4+-0x4] ;  /* 0xfffffc04070dd984 */ /* 0x000e240008000800 */
[----:B0-----:R-:W-:-:S05]  /*02f0*/  @!P5 FADD R10, R10, R13 ;  /* 0x0000000d0a0ad221 */ /* 0x001fca0000000000 */
[----:B------:R0:W-:Y:S01]  /*0300*/  @!P5 STS [R7+UR4+-0x4], R10 ;  /* 0xfffffc0a0700d988 */ /* 0x0001e20008000804 */
[----:B------:R-:W-:Y:S01]  /*0310*/  BAR.SYNC.DEFER_BLOCKING 0x0 ;  /* 0x0000000000007b1d */ /* 0x000fe20000010000 */
[C---:B------:R-:W-:Y:S02]  /*0320*/  ISETP.GT.U32.AND P5, PT, R0.reuse, 0x3, PT ;  /* 0x000000030000780c */ /* 0x040fe40003fa4070 */
[----:B0-----:R-:W-:-:S11]  /*0330*/  @!P6 LEA R7, R0, 0x200, 0x9 ;  /* 0x000002000007e811 */ /* 0x001fd600078e48ff */
[----:B------:R-:W-:Y:S01]  /*0340*/  @!P5 LEA R6, R0, 0x100, 0x8 ;  /* 0x000001000006d811 */ /* 0x000fe200078e40ff */
[----:B------:R-:W-:Y:S04]  /*0350*/  @!P4 LDS R9, [R8+UR4+-0x44] ;  /* 0xffffbc040809c984 */ /* 0x000fe80008000800 */
[----:B------:R-:W0:Y:S02]  /*0360*/  @!P4 LDS R12, [R8+UR4+-0x4] ;  /* 0xfffffc04080cc984 */ /* 0x000e240008000800 */
[----:B0-----:R-:W-:-:S05]  /*0370*/  @!P4 FADD R9, R9, R12 ;  /* 0x0000000c0909c221 */ /* 0x001fca0000000000 */
[----:B------:R-:W-:Y:S01]  /*0380*/  @!P4 STS [R8+UR4+-0x4], R9 ;  /* 0xfffffc090800c988 */ /* 0x000fe20008000804 */
[----:B------:R-:W-:Y:S06]  /*0390*/  BAR.SYNC.DEFER_BLOCKING 0x0 ;  /* 0x0000000000007b1d */ /* 0x000fec0000010000 */
[----:B------:R-:W-:Y:S04]  /*03a0*/  @!P5 LDS R11, [R6+UR4+-0x84] ;  /* 0xffff7c04060bd984 */ /* 0x000fe80008000800 */
[----:B------:R-:W0:Y:S02]  /*03b0*/  @!P5 LDS R12, [R6+UR4+-0x4] ;  /* 0xfffffc04060cd984 */ /* 0x000e240008000800 */
[----:B0-----:R-:W-:Y:S01]  /*03c0*/  @!P5 FADD R11, R11, R12 ;  /* 0x0000000c0b0bd221 */ /* 0x001fe20000000000 */
[----:B------:R-:W-:-:S04]  /*03d0*/  @!P5 LEA R12, R0, 0x100, 0x8 ;  /* 0x00000100000cd811 */ /* 0x000fc800078e40ff */
[----:B------:R-:W-:Y:S01]  /*03e0*/  @!P5 STS [R6+UR4+-0x4], R11 ;  /* 0xfffffc0b0600d988 */ /* 0x000fe20008000804 */
[----:B------:R-:W-:Y:S06]  /*03f0*/  BAR.SYNC.DEFER_BLOCKING 0x0 ;  /* 0x0000000000007b1d */ /* 0x000fec0000010000 */
[----:B------:R-:W-:Y:S04]  /*0400*/  @!P6 LDS R10, [R7+UR4+-0x104] ;  /* 0xfffefc04070ae984 */ /* 0x000fe80008000800 */
[----:B------:R-:W0:Y:S02]  /*0410*/  @!P6 LDS R13, [R7+UR4+-0x4] ;  /* 0xfffffc04070de984 */ /* 0x000e240008000800 */
[----:B0-----:R-:W-:Y:S01]  /*0420*/  @!P6 FADD R10, R10, R13 ;  /* 0x0000000d0a0ae221 */ /* 0x001fe20000000000 */
[----:B------:R-:W-:-:S04]  /*0430*/  @!P4 LEA R13, R0, 0x80, 0x7 ;  /* 0x00000080000dc811 */ /* 0x000fc800078e38ff */
[----:B------:R0:W-:Y:S01]  /*0440*/  @!P6 STS [R7+UR4+-0x4], R10 ;  /* 0xfffffc0a0700e988 */ /* 0x0001e20008000804 */
[----:B------:R-:W-:Y:S01]  /*0450*/  BAR.SYNC.DEFER_BLOCKING 0x0 ;  /* 0x0000000000007b1d */ /* 0x000fe20000010000 */
[----:B0-----:R-:W-:-:S05]  /*0460*/  @!P6 LEA R10, R0, 0x200, 0x9 ;  /* 0x00000200000ae811 */ /* 0x001fca00078e48ff */
[----:B------:R-:W-:Y:S04]  /*0470*/  @!P0 LDS R8, [UR4+0x1fc] ;  /* 0x0001fc04ff088984 */ /* 0x000fe80008000800 */
[----:B------:R-:W0:Y:S02]  /*0480*/  @!P0 LDS R9, [UR4+0x3fc] ;  /* 0x0003fc04ff098984 */ /* 0x000e240008000800 */
[----:B0-----:R-:W-:-:S05]  /*0490*/  @!P0 FADD R8, R8, R9 ;  /* 0x0000000908088221 */ /* 0x001fca0000000000 */
[----:B------:R-:W-:Y:S01]  /*04a0*/  @!P0 STS [UR4+0x3fc], R8 ;  /* 0x0003fc08ff008988 */ /* 0x000fe20008000804 */
[----:B------:R-:W-:Y:S06]  /*04b0*/  BAR.SYNC.DEFER_BLOCKING 0x0 ;  /* 0x0000000000007b1d */ /* 0x000fec0000010000 */
[----:B------:R-:W-:Y:S04]  /*04c0*/  @!P1 LDS R9, [UR4+0x3fc] ;  /* 0x0003fc04ff099984 */ /* 0x000fe80008000800 */
[----:B------:R-:W-:Y:S01]  /*04d0*/  @!P1 STS [UR4+0x3fc], RZ ;  /* 0x0003fcffff009988 */ /* 0x000fe20008000804 */
[----:B------:R-:W-:Y:S01]  /*04e0*/  BAR.SYNC.DEFER_BLOCKING 0x0 ;  /* 0x0000000000007b1d */ /* 0x000fe20000010000 */
[----:B------:R-:W-:-:S05]  /*04f0*/  ISETP.NE.AND P1, PT, R15, RZ, PT ;  /* 0x000000ff0f00720c */ /* 0x000fca0003f25270 */
[----:B------:R-:W-:Y:S04]  /*0500*/  @!P0 LDS R6, [UR4+0x1fc] ;  /* 0x0001fc04ff068984 */ /* 0x000fe80008000800 */
[----:B------:R-:W0:Y:S04]  /*0510*/  @!P0 LDS R7, [UR4+0x3fc] ;  /* 0x0003fc04ff078984 */ /* 0x000e280008000800 */
[----:B0-----:R-:W-:Y:S04]  /*0520*/  @!P0 STS [UR4+0x1fc], R7 ;  /* 0x0001fc07ff008988 */ /* 0x001fe80008000804 */
[----:B------:R-:W0:Y:S02]  /*0530*/  @!P0 LDS R9, [UR4+0x3fc] ;  /* 0x0003fc04ff098984 */ /* 0x000e240008000800 */
[----:B0-----:R-:W-:-:S05]  /*0540*/  @!P0 FADD R6, R6, R9 ;  /* 0x0000000906068221 */ /* 0x001fca0000000000 */
[----:B------:R-:W-:Y:S01]  /*0550*/  @!P0 STS [UR4+0x3fc], R6 ;  /* 0x0003fc06ff008988 */ /* 0x000fe20008000804 */
[----:B------:R-:W-:Y:S01]  /*0560*/  BAR.SYNC.DEFER_BLOCKING 0x0 ;  /* 0x0000000000007b1d */ /* 0x000fe20000010000 */
[----:B------:R-:W-:-:S05]  /*0570*/  ISETP.NE.AND P0, PT, R14, RZ, PT ;  /* 0x000000ff0e00720c */ /* 0x000fca0003f05270 */
[----:B------:R-:W-:Y:S04]  /*0580*/  @!P6 LDS R8, [R10+UR4+-0x104] ;  /* 0xfffefc040a08e984 */ /* 0x000fe80008000800 */
[----:B------:R-:W0:Y:S04]  /*0590*/  @!P6 LDS R9, [R10+UR4+-0x4] ;  /* 0xfffffc040a09e984 */ /* 0x000e280008000800 */
[----:B0-----:R-:W-:Y:S04]  /*05a0*/  @!P6 STS [R10+UR4+-0x104], R9 ;  /* 0xfffefc090a00e988 */ /* 0x001fe80008000804 */
[----:B------:R-:W0:Y:S02]  /*05b0*/  @!P6 LDS R11, [R10+UR4+-0x4] ;  /* 0xfffffc040a0be984 */ /* 0x000e240008000800 */
[----:B0-----:R-:W-:-:S05]  /*05c0*/  @!P6 FADD R8, R8, R11 ;  /* 0x0000000b0808e221 */ /* 0x001fca0000000000 */
[----:B------:R-:W-:Y:S01]  /*05d0*/  @!P6 STS [R10+UR4+-0x4], R8 ;  /* 0xfffffc080a00e988 */ /* 0x000fe20008000804 */
[----:B------:R-:W-:Y:S01]  /*05e0*/  BAR.SYNC.DEFER_BLOCKING 0x0 ;  /* 0x0000000000007b1d */ /* 0x000fe20000010000 */
[----:B------:R-:W-:-:S05]  /*05f0*/  ISETP.GT.U32.AND P6, PT, R0, 0xf, PT ;  /* 0x0000000f0000780c */ /* 0x000fca0003fc4070 */
[----:B------:R-:W-:Y:S04]  /*0600*/  @!P5 LDS R6, [R12+UR4+-0x84] ;  /* 0xffff7c040c06d984 */ /* 0x000fe80008000800 */
[----:B------:R-:W0:Y:S04]  /*0610*/  @!P5 LDS R7, [R12+UR4+-0x4] ;  /* 0xfffffc040c07d984 */ /* 0x000e280008000800 */
[----:B0-----:R-:W-:Y:S04]  /*0620*/  @!P5 STS [R12+UR4+-0x84], R7 ;  /* 0xffff7c070c00d988 */ /* 0x001fe80008000804 */
[----:B------:R-:W0:Y:S02]  /*0630*/  @!P5 LDS R11, [R12+UR4+-0x4] ;  /* 0xfffffc040c0bd984 */ /* 0x000e240008000800 */
[----:B0-----:R-:W-:-:S05]  /*0640*/  @!P5 FADD R6, R6, R11 ;  /* 0x0000000b0606d221 */ /* 0x001fca0000000000 */
[----:B------:R0:W-:Y:S01]  /*0650*/  @!P5 STS [R12+UR4+-0x4], R6 ;  /* 0xfffffc060c00d988 */ /* 0x0001e20008000804 */
[----:B------:R-:W-:Y:S01]  /*0660*/  BAR.SYNC.DEFER_BLOCKING 0x0 ;  /* 0x0000000000007b1d */ /* 0x000fe20000010000 */
[----:B0-----:R-:W-:-:S05]  /*0670*/  @!P3 LEA R12, R0, 0x20, 0x5 ;  /* 0x00000020000cb811 */ /* 0x001fca00078e28ff */
[----:B------:R-:W-:Y:S04]  /*0680*/  @!P4 LDS R8, [R13+UR4+-0x44] ;  /* 0xffffbc040d08c984 */ /* 0x000fe80008000800 */
[----:B------:R-:W0:Y:S04]  /*0690*/  @!P4 LDS R9, [R13+UR4+-0x4] ;  /* 0xfffffc040d09c984 */ /* 0x000e280008000800 */
[----:B0-----:R-:W-:Y:S04]  /*06a0*/  @!P4 STS [R13+UR4+-0x44], R9 ;  /* 0xffffbc090d00c988 */ /* 0x001fe80008000804 */
[----:B------:R-:W0:Y:S02]  /*06b0*/  @!P4 LDS R11, [R13+UR4+-0x4] ;  /* 0xfffffc040d0bc984 */ /* 0x000e240008000800 */
[----:B0-----:R-:W-:Y:S01]  /*06c0*/  @!P4 FADD R8, R8, R11 ;  /* 0x0000000b0808c221 */ /* 0x001fe20000000000 */
[----:B------:R-:W-:-:S04]  /*06d0*/  @!P6 LEA R11, R0, 0x40, 0x6 ;  /* 0x00000040000be811 */ /* 0x000fc800078e30ff */
[----:B------:R0:W-:Y:S01]  /*06e0*/  @!P4 STS [R13+UR4+-0x4], R8 ;  /* 0xfffffc080d00c988 */ /* 0x0001e20008000804 */
[----:B------:R-:W-:Y:S01]  /*06f0*/  BAR.SYNC.DEFER_BLOCKING 0x0 ;  /* 0x0000000000007b1d */ /* 0x000fe20000010000 */
[----:B0-----:R-:W-:-:S05]  /*0700*/  @!P2 LEA R13, R0, 0x10, 0x4 ;  /* 0x00000010000da811 */ /* 0x001fca00078e20ff */
[----:B------:R-:W-:Y:S04]  /*0710*/  @!P6 LDS R7, [R11+UR4+-0x24] ;  /* 0xffffdc040b07e984 */ /* 0x000fe80008000800 */
[----:B------:R-:W0:Y:S04]  /*0720*/  @!P6 LDS R6, [R11+UR4+-0x4] ;  /* 0xfffffc040b06e984 */ /* 0x000e280008000800 */
[----:B0-----:R-:W-:Y:S04]  /*0730*/  @!P6 STS [R11+UR4+-0x24], R6 ;  /* 0xffffdc060b00e988 */ /* 0x001fe80008000804 */
[----:B------:R-:W0:Y:S02]  /*0740*/  @!P6 LDS R10, [R11+UR4+-0x4] ;  /* 0xfffffc040b0ae984 */ /* 0x000e240008000800 */
[----:B0-----:R-:W-:-:S05]  /*0750*/  @!P6 FADD R7, R7, R10 ;  /* 0x0000000a0707e221 */ /* 0x001fca0000000000 */
[----:B------:R-:W-:Y:S01]  /*0760*/  @!P6 STS [R11+UR4+-0x4], R7 ;  /* 0xfffffc070b00e988 */ /* 0x000fe20008000804 */
[----:B------:R-:W-:Y:S06]  /*0770*/  BAR.SYNC.DEFER_BLOCKING 0x0 ;  /* 0x0000000000007b1d */ /* 0x000fec0000010000 */
        /* <DEDUP_REMOVED lines=14> */
[----:B------:R-:W-:Y:S04]  /*0860*/  @!P1 LDS R7, [R4] ;  /* 0x0000000004079984 */ /* 0x000fe80000000800 */
[----:B------:R-:W0:Y:S04]  /*0870*/  @!P1 LDS R11, [R4+0x4] ;  /* 0x00000400040b9984 */ /* 0x000e280000000800 */
[----:B0-----:R-:W-:Y:S04]  /*0880*/  @!P1 STS [R4], R11 ;  /* 0x0000000b04009388 */ /* 0x001fe80000000800 */
[----:B------:R-:W0:Y:S02]  /*0890*/  @!P1 LDS R8, [R4+0x4] ;  /* 0x0000040004089984 */ /* 0x000e240000000800 */
[----:B0-----:R-:W-:-:S05]  /*08a0*/  @!P1 FADD R7, R7, R8 ;  /* 0x0000000807079221 */ /* 0x001fca0000000000 */
[----:B------:R0:W-:Y:S01]  /*08b0*/  @!P1 STS [R4+0x4], R7 ;  /* 0x0000040704009388 */ /* 0x0001e20000000800 */
[----:B------:R-:W-:Y:S06]  /*08c0*/  BAR.SYNC.DEFER_BLOCKING 0x0 ;  /* 0x0000000000007b1d */ /* 0x000fec0000010000 */
[----:B------:R-:W-:Y:S05]  /*08d0*/  @P0 EXIT ;  /* 0x000000000000094d */ /* 0x000fea0003800000 */
[----:B------:R-:W1:Y:S04]  /*08e0*/  LDS R5, [R5] ;  /* 0x0000000005057984 */ /* 0x000e680000000800 */
[----:B-1----:R-:W-:Y:S01]  /*08f0*/  STG.E desc[UR6][R2.64], R5 ;  /* 0x0000000502007986 */ /* 0x002fe2000c101906 */
[----:B------:R-:W-:Y:S05]  /*0900*/  EXIT ;  /* 0x000000000000794d */ /* 0x000fea0003800000 */
.L_x_1:
        /* <DEDUP_REMOVED lines=15> */
.L_x_4:


//--------------------- .text._Z28local_scan_kernel_brent_kungPfS_S_i --------------------------
	.section	.text._Z28local_scan_kernel_brent_kungPfS_S_i,"ax",@progbits
	.align	128
        .global         _Z28local_scan_kernel_brent_kungPfS_S_i
        .type           _Z28local_scan_kernel_brent_kungPfS_S_i,@function
        .size           _Z28local_scan_kernel_brent_kungPfS_S_i,(.L_x_5 - _Z28local_scan_kernel_brent_kungPfS_S_i)
        .other          _Z28local_scan_kernel_brent_kungPfS_S_i,@"STO_CUDA_ENTRY STV_DEFAULT"
_Z28local_scan_kernel_brent_kungPfS_S_i:
.text._Z28local_scan_kernel_brent_kungPfS_S_i:
[----:B------:R-:W-:Y:S01]  /*0000*/  LDC R1, c[0x0][0x37c] ;  /* 0x0000df00ff017b82 */ /* 0x000fe20000000800 */
[----:B------:R-:W0:Y:S01]  /*0010*/  S2R R5, SR_TID.X ;  /* 0x0000000000057919 */ /* 0x000e220000002100 */
[----:B------:R-:W1:Y:S06]  /*0020*/  LDCU UR4, c[0x0][0x398] ;  /* 0x00007300ff0477ac */ /* 0x000e6c0008000800 */
[----:B------:R-:W2:Y:S01]  /*0030*/  LDC.64 R6, c[0x0][0x380] ;  /* 0x0000e000ff067b82 */ /* 0x000ea20000000a00 */
[----:B------:R-:W3:Y:S01]  /*0040*/  S2R R3, SR_CTAID.X ;  /* 0x0000000000037919 */ /* 0x000ee20000002500 */
[----:B------:R-:W4:Y:S01]  /*0050*/  LDCU.64 UR8, c[0x0][0x358] ;  /* 0x00006b00ff0877ac */ /* 0x000f220008000a00 */
[----:B0-----:R-:W-:-:S04]  /*0060*/  IMAD.SHL.U32 R0, R5, 0x4, RZ ;  /* 0x0000000405007824 */ /* 0x001fc800078e00ff */
[----:B---3--:R-:W-:-:S04]  /*0070*/  IMAD R2, R3, 0x100, R0 ;  /* 0x0000010003027824 */ /* 0x008fc800078e0200 */
[C---:B------:R-:W-:Y:S01]  /*0080*/  VIADD R8, R2.reuse, 0x2 ;  /* 0x0000000202087836 */ /* 0x040fe20000000000 */
[C---:B------:R-:W-:Y:S01]  /*0090*/  IADD3 R4, PT, PT, R2.reuse, 0x1, RZ ;  /* 0x0000000102047810 */ /* 0x040fe20007ffe0ff */
[C---:B--2---:R-:W-:Y:S01]  /*00a0*/  IMAD.WIDE R6, R2.reuse, 0x4, R6 ;  /* 0x0000000402067825 */ /* 0x044fe200078e0206 */
[----:B-1----:R-:W-:Y:S02]  /*00b0*/  ISETP.GE.AND P2, PT, R2, UR4, PT ;  /* 0x0000000402007c0c */ /* 0x002fe4000bf46270 */
[----:B------:R-:W-:Y:S01]  /*00c0*/  ISETP.GE.AND P1, PT, R4, UR4, PT ;  /* 0x0000000404007c0c */ /* 0x000fe2000bf26270 */
[----:B------:R-:W-:Y:S01]  /*00d0*/  VIADD R4, R2, 0x3 ;  /* 0x0000000302047836 */ /* 0x000fe20000000000 */
[----:B------:R-:W-:-:S04]  /*00e0*/  ISETP.GE.AND P0, PT, R8, UR4, PT ;  /* 0x0000000408007c0c */ /* 0x000fc8000bf06270 */
[----:B------:R-:W-:Y:S01]  /*00f0*/  ISETP.GE.AND P3, PT, R4, UR4, PT ;  /* 0x0000000404007c0c */ /* 0x000fe2000bf66270 */
[----:B------:R-:W-:Y:S01]  /*0100*/  HFMA2 R4, -RZ, RZ, 0, 0 ;  /* 0x00000000ff047431 */ /* 0x000fe200000001ff */
[----:B------:R-:W-:-:S03]  /*0110*/  CS2R R8, SRZ ;  /* 0x0000000000087805 */ /* 0x000fc6000001ff00 */
[----:B----4-:R-:W2:Y:S01]  /*0120*/  @!P2 LDG.E R11, desc[UR8][R6.64] ;  /* 0x00000008060ba981 */ /* 0x010ea2000c1e1900 */
[----:B------:R-:W-:Y:S01]  /*0130*/  IMAD.MOV.U32 R10, RZ, RZ, RZ ;  /* 0x000000ffff0a7224 */ /* 0x000fe200078e00ff */
[----:B------:R-:W0:Y:S01]  /*0140*/  S2UR UR5, SR_CgaCtaId ;  /* 0x00000000000579c3 */ /* 0x000e220000008800 */
[----:B------:R-:W-:Y:S01]  /*0150*/  UMOV UR4, 0x400 ;  /* 0x0000040000047882 */ /* 0x000fe20000000000 */
[----:B------:R-:W3:Y:S01]  /*0160*/  @!P0 LDG.E R8, desc[UR8][R6.64+0x8] ;  /* 0x0000080806088981 */ /* 0x000ee2000c1e1900 */
[----:B------:R-:W-:Y:S02]  /*0170*/  P2R R12, PR, RZ, 0x1 ;  /* 0x00000001ff0c7803 */ /* 0x000fe40000000000 */
[----:B------:R-:W-:Y:S01]  /*0180*/  P2R R14, PR, RZ, 0x8 ;  /* 0x00000008ff0e7803 */ /* 0x000fe20000000000 */
[----:B------:R-:W4:Y:S01]  /*0190*/  @!P1 LDG.E R4, desc[UR8][R6.64+0x4] ;  /* 0x0000040806049981 */ /* 0x000f22000c1e1900 */
[C---:B------:R-:W-:Y:S02]  /*01a0*/  ISETP.GT.U32.AND P4, PT, R5.reuse, 0x7, PT ;  /* 0x000000070500780c */ /* 0x040fe40003f84070 */
[C---:B------:R-:W-:Y:S01]  /*01b0*/  ISETP.GT.U32.AND P5, PT, R5.reuse, 0x3, PT ;  /* 0x000000030500780c */ /* 0x040fe20003fa4070 */
[----:B------:R1:W5:Y:S01]  /*01c0*/  @!P3 LDG.E R10, desc[UR8][R6.64+0xc] ;  /* 0x00000c08060ab981 */ /* 0x000362000c1e1900 */
[----:B------:R-:W-:-:S02]  /*01d0*/  ISETP.GT.U32.AND P6, PT, R5, 0x1, PT ;  /* 0x000000010500780c */ /* 0x000fc40003fc4070 */
[----:B------:R-:W-:Y:S01]  /*01e0*/  P2R R15, PR, RZ, 0x2 ;  /* 0x00000002ff0f7803 */ /* 0x000fe20000000000 */
[----:B0-----:R-:W-:Y:S02]  /*01f0*/  ULEA UR6, UR5, UR4, 0x18 ;  /* 0x0000000405067291 */ /* 0x001fe4000f8ec0ff */
[----:B------:R-:W-:-:S04]  /*0200*/  UIADD3 UR4, UPT, UPT, UR4, 0x400, URZ ;  /* 0x0000040004047890 */ /* 0x000fc8000fffe0ff */
[----:B------:R-:W-:Y:S01]  /*0210*/  ULEA UR4, UR5, UR4, 0x18 ;  /* 0x0000000405047291 */ /* 0x000fe2000f8ec0ff */
[----:B------:R-:W-:-:S05]  /*0220*/  ISETP.GT.U32.AND P0, PT, R5, 0x1f, PT ;  /* 0x0000001f0500780c */ /* 0x000fca0003f04070 */
[----:B-1----:R-:W-:-:S05]  /*0230*/  IADD3 R7, PT, PT, R0, UR4, RZ ;  /* 0x0000000400077c10 */ /* 0x002fca000fffe0ff */
[----:B------:R-:W-:Y:S01]  /*0240*/  IMAD.IADD R6, R0, 0x1, R7 ;  /* 0x0000000100067824 */ /* 0x000fe200078e0207 */
[C---:B------:R-:W-:Y:S01]  /*0250*/  ISETP.GT.U32.AND P3, PT, R5.reuse, 0xf, PT ;  /* 0x0000000f0500780c */ /* 0x040fe20003f64070 */
[----:B------:R-:W-:-:S05]  /*0260*/  IMAD R7, R5, -0x2, R0 ;  /* 0xfffffffe05077824 */ /* 0x000fca00078e0200 */
[----:B------:R-:W-:Y:S01]  /*0270*/  @!P4 LEA R16, R7, UR4, 0x4 ;  /* 0x000000040710cc11 */ /* 0x000fe2000f8e20ff */
[----:B--2---:R-:W-:-:S04]  /*0280*/  @!P2 FADD R9, RZ, R11 ;  /* 0x0000000bff09a221 */ /* 0x004fc80000000000 */
[----:B----4-:R-:W-:-:S04]  /*0290*/  FADD R17, R4, R9 ;  /* 0x0000000904117221 */ /* 0x010fc80000000000 */
[----:B---3--:R-:W-:Y:S01]  /*02a0*/  FADD R19, R17, R8 ;  /* 0x0000000811137221 */ /* 0x008fe20000000000 */
[----:B------:R-:W-:-:S03]  /*02b0*/  LEA R4, R5, UR6, 0x4 ;  /* 0x0000000605047c11 */ /* 0x000fc6000f8e20ff */
[----:B-----5:R-:W-:Y:S02]  /*02c0*/  FADD R11, R19, R10 ;  /* 0x0000000a130b7221 */ /* 0x020fe40000000000 */
[----:B------:R-:W-:Y:S04]  /*02d0*/  STS [R4], R9 ;  /* 0x0000000904007388 */ /* 0x000fe80000000800 */
[----:B------:R0:W-:Y:S04]  /*02e0*/  STS [R4+0x4], R17 ;  /* 0x0000041104007388 */ /* 0x0001e80000000800 */
[----:B------:R-:W-:Y:S04]  /*02f0*/  STS [R4+0x8], R19 ;  /* 0x0000081304007388 */ /* 0x000fe80000000800 */
[----:B------:R-:W-:Y:S04]  /*0300*/  STS [R4+0xc], R11 ;  /* 0x00000c0b04007388 */ /* 0x000fe80000000800 */
[----:B------:R-:W-:Y:S01]  /*0310*/  STS [R0+UR4], R11 ;  /* 0x0000000b00007988 */ /* 0x000fe20008000804 */
[----:B------:R-:W-:Y:S06]  /*0320*/  BAR.SYNC.DEFER_BLOCKING 0x0 ;  /* 0x0000000000007b1d */ /* 0x000fec0000010000 */
[----:B------:R-:W-:Y:S04]  /*0330*/  @!P0 LDS R8, [R6] ;  /* 0x0000000006088984 */ /* 0x000fe80000000800 */
[----:B------:R-:W1:Y:S01]  /*0340*/  @!P0 LDS R13, [R6+0x4] ;  /* 0x00000400060d8984 */ /* 0x000e620000000800 */
[----:B0-----:R-:W-:Y:S01]  /*0350*/  @!P3 LEA R17, R7, UR4, 0x3 ;  /* 0x000000040711bc11 */ /* 0x001fe2000f8e18ff */
[----:B-1----:R-:W-:-:S05]  /*0360*/  @!P0 FADD R13, R8, R13 ;  /* 0x0000000d080d8221 */ /* 0x002fca0000000000 */
[----:B------:R-:W-:Y:S01]  /*0370*/  @!P0 STS [R6+0x4], R13 ;  /* 0x0000040d06008388 */ /* 0x000fe20000000800 */
[----:B------:R-:W-:Y:S06]  /*0380*/  BAR.SYNC.DEFER_BLOCKING 0x0 ;  /* 0x0000000000007b1d */ /* 0x000fec0000010000 */
[----:B------:R-:W-:Y:S04]  /*0390*/  @!P3 LDS R8, [R17+0x4] ;  /* 0x000004001108b984 */ /* 0x000fe80000000800 */
[----:B------:R-:W0:Y:S02]  /*03a0*/  @!P3 LDS R9, [R17+0xc] ;  /* 0x00000c001109b984 */ /* 0x000e240000000800 */
[----:B0-----:R-:W-:-:S05]  /*03b0*/  @!P3 FADD R8, R8, R9 ;  /* 0x000000090808b221 */ /* 0x001fca0000000000 */
[----:B------:R-:W-:Y:S01]  /*03c0*/  @!P3 STS [R17+0xc], R8 ;  /* 0x00000c081100b388 */ /* 0x000fe20000000800 */
[----:B------:R-:W-:Y:S06]  /*03d0*/  BAR.SYNC.DEFER_BLOCKING 0x0 ;  /* 0x0000000000007b1d */ /* 0x000fec0000010000 */
[----:B------:R-:W-:Y:S04]  /*03e0*/  @!P4 LDS R9, [R16+0xc] ;  /* 0x00000c001009c984 */ /* 0x000fe80000000800 */
[----:B------:R-:W0:Y:S01]  /*03f0*/  @!P4 LDS R10, [R16+0x1c] ;  /* 0x00001c00100ac984 */ /* 0x000e220000000800 */
[----:B------:R-:W-:Y:S01]  /*0400*/  @!P5 LEA R13, R7, UR4, 0x5 ;  /* 0x00000004070ddc11 */ /* 0x000fe2000f8e28ff */
        /* <DEDUP_REMOVED lines=11> */
[----:B------:R-:W-:Y:S01]  /*04c0*/  ISETP.NE.AND P1, PT, R5, RZ, PT ;  /* 0x000000ff0500720c */ /* 0x000fe20003f25270 */
[----:B0-----:R-:W-:-:S05]  /*04d0*/  @!P6 FADD R11, R8, R11 ;  /* 0x0000000b080be221 */ /* 0x001fca0000000000 */
[----:B------:R-:W-:Y:S01]  /*04e0*/  @!P6 STS [R18+0x7c], R11 ;  /* 0x00007c0b1200e388 */ /* 0x000fe20000000800 */
[----:B------:R-:W-:Y:S06]  /*04f0*/  BAR.SYNC.DEFER_BLOCKING 0x0 ;  /* 0x0000000000007b1d */ /* 0x000fec0000010000 */
[----:B------:R-:W-:Y:S04]  /*0500*/  @!P1 LDS R8, [UR6+0x47c] ;  /* 0x00047c06ff089984 */ /* 0x000fe80008000800 */
[----:B------:R-:W0:Y:S01]  /*0510*/  @!P1 LDS R9, [UR6+0x4fc] ;  /* 0x0004fc06ff099984 */ /* 0x000e220008000800 */
[----:B------:R-:W-:Y:S01]  /*0520*/  ISETP.NE.AND P0, PT, R5, 0x3f, PT ;  /* 0x0000003f0500780c */ /* 0x000fe20003f05270 */
[----:B0-----:R-:W-:-:S05]  /*0530*/  @!P1 FADD R9, R8, R9 ;  /* 0x0000000908099221 */ /* 0x001fca0000000000 */
[----:B------:R-:W-:Y:S01]  /*0540*/  @!P1 STS [UR6+0x4fc], R9 ;  /* 0x0004fc09ff009988 */ /* 0x000fe20008000806 */
[----:B------:R-:W-:Y:S01]  /*0550*/  MOV R8, RZ ;  /* 0x000000ff00087202 */ /* 0x000fe20000000f00 */
[----:B------:R-:W-:Y:S06]  /*0560*/  BAR.SYNC.DEFER_BLOCKING 0x0 ;  /* 0x0000000000007b1d */ /* 0x000fec0000010000 */
[----:B------:R-:W-:Y:S04]  /*0570*/  @!P0 LDS R8, [UR6+0x4fc] ;  /* 0x0004fc06ff088984 */ /* 0x000fe80008000800 */
[----:B------:R-:W-:Y:S01]  /*0580*/  @!P0 STS [UR6+0x4fc], RZ ;  /* 0x0004fcffff008988 */ /* 0x000fe20008000806 */
[----:B------:R-:W-:Y:S06]  /*0590*/  BAR.SYNC.DEFER_BLOCKING 0x0 ;  /* 0x0000000000007b1d */ /* 0x000fec0000010000 */
[----:B------:R-:W-:Y:S04]  /*05a0*/  @!P1 LDS R10, [UR6+0x47c] ;  /* 0x00047c06ff0a9984 */ /* 0x000fe80008000800 */
[----:B------:R-:W0:Y:S04]  /*05b0*/  @!P1 LDS R11, [UR6+0x4fc] ;  /* 0x0004fc06ff0b9984 */ /* 0x000e280008000800 */
[----:B0-----:R-:W-:Y:S04]  /*05c0*/  @!P1 STS [UR6+0x47c], R11 ;  /* 0x00047c0bff009988 */ /* 0x001fe80008000806 */
[----:B------:R-:W0:Y:S01]  /*05d0*/  @!P1 LDS R13, [UR6+0x4fc] ;  /* 0x0004fc06ff0d9984 */ /* 0x000e220008000800 */
[----:B------:R-:W-:Y:S01]  /*05e0*/  ISETP.NE.AND P0, PT, R12, RZ, PT ;  /* 0x000000ff0c00720c */ /* 0x000fe20003f05270 */
[----:B0-----:R-:W-:-:S05]  /*05f0*/  @!P1 FADD R10, R10, R13 ;  /* 0x0000000d0a0a9221 */ /* 0x001fca0000000000 */
[----:B------:R-:W-:Y:S01]  /*0600*/  @!P1 STS [UR6+0x4fc], R10 ;  /* 0x0004fc0aff009988 */ /* 0x000fe20008000806 */
[----:B------:R-:W-:Y:S01]  /*0610*/  BAR.SYNC.DEFER_BLOCKING 0x0 ;  /* 0x0000000000007b1d */ /* 0x000fe20000010000 */
[----:B------:R-:W-:Y:S02]  /*0620*/  ISETP.NE.AND P1, PT, R15, RZ, PT ;  /* 0x000000ff0f00720c */ /* 0x000fe40003f25270 */
[----:B------:R-:W-:-:S05]  /*0630*/  @!P6 LEA R15, R7, UR4, 0x6 ;  /* 0x00000004070fec11 */ /* 0x000fca000f8e30ff */
[----:B------:R-:W-:Y:S04]  /*0640*/  @!P6 LDS R9, [R15+0x3c] ;  /* 0x00003c000f09e984 */ /* 0x000fe80000000800 */
[----:B------:R-:W0:Y:S04]  /*0650*/  @!P6 LDS R12, [R15+0x7c] ;  /* 0x00007c000f0ce984 */ /* 0x000e280000000800 */
[----:B0-----:R-:W-:Y:S04]  /*0660*/  @!P6 STS [R15+0x3c], R12 ;  /* 0x00003c0c0f00e388 */ /* 0x001fe80000000800 */
[----:B------:R-:W0:Y:S02]  /*0670*/  @!P6 LDS R16, [R15+0x7c] ;  /* 0x00007c000f10e984 */ /* 0x000e240000000800 */
[----:B0-----:R-:W-:-:S05]  /*0680*/  @!P6 FADD R9, R9, R16 ;  /* 0x000000100909e221 */ /* 0x001fca0000000000 */
[----:B------:R-:W-:Y:S01]  /*0690*/  @!P6 STS [R15+0x7c], R9 ;  /* 0x00007c090f00e388 */ /* 0x000fe20000000800 */
[----:B------:R-:W-:Y:S01]  /*06a0*/  @!P5 LEA R16, R7, UR4, 0x5 ;  /* 0x000000040710dc11 */ /* 0x000fe2000f8e28ff */
[----:B------:R-:W-:Y:S06]  /*06b0*/  BAR.SYNC.DEFER_BLOCKING 0x0 ;  /* 0x0000000000007b1d */ /* 0x000fec0000010000 */
[----:B------:R-:W-:Y:S04]  /*06c0*/  @!P5 LDS R10, [R16+0x1c] ;  /* 0x00001c00100ad984 */ /* 0x000fe80000000800 */
[----:B------:R-:W0:Y:S04]  /*06d0*/  @!P5 LDS R11, [R16+0x3c] ;  /* 0x00003c00100bd984 */ /* 0x000e280000000800 */
[----:B0-----:R-:W-:Y:S04]  /*06e0*/  @!P5 STS [R16+0x1c], R11 ;  /* 0x00001c0b1000d388 */ /* 0x001fe80000000800 */
[----:B------:R-:W0:Y:S02]  /*06f0*/  @!P5 LDS R13, [R16+0x3c] ;  /* 0x00003c00100dd984 */ /* 0x000e240000000800 */
[----:B0-----:R-:W-:-:S05]  /*0700*/  @!P5 FADD R10, R10, R13 ;  /* 0x0000000d0a0ad221 */ /* 0x001fca0000000000 */
[----:B------:R-:W-:Y:S01]  /*0710*/  @!P5 STS [R16+0x3c], R10 ;  /* 0x00003c0a1000d388 */ /* 0x000fe20000000800 */
[----:B------:R-:W-:Y:S01]  /*0720*/  BAR.SYNC.DEFER_BLOCKING 0x0 ;  /* 0x0000000000007b1d */ /* 0x000fe20000010000 */
[----:B------:R-:W-:-:S05]  /*0730*/  @!P4 LEA R13, R7, UR4, 0x4 ;  /* 0x00000004070dcc11 */ /* 0x000fca000f8e20ff */
[----:B------:R-:W-:Y:S04]  /*0740*/  @!P4 LDS R9, [R13+0xc] ;  /* 0x00000c000d09c984 */ /* 0x000fe80000000800 */
[----:B------:R-:W0:Y:S01]  /*0750*/  @!P4 LDS R12, [R13+0x1c] ;  /* 0x00001c000d0cc984 */ /* 0x000e220000000800 */
[----:B------:R-:W-:-:S03]  /*0760*/  ISETP.NE.AND P6, PT, R14, RZ, PT ;  /* 0x000000ff0e00720c */ /* 0x000fc60003fc5270 */
[----:B0-----:R-:W-:Y:S04]  /*0770*/  @!P4 STS [R13+0xc], R12 ;  /* 0x00000c0c0d00c388 */ /* 0x001fe80000000800 */
[----:B------:R-:W0:Y:S01]  /*0780*/  @!P4 LDS R14, [R13+0x1c] ;  /* 0x00001c000d0ec984 */ /* 0x000e220000000800 */
[----:B------:R-:W-:Y:S01]  /*0790*/  @!P3 LEA R15, R7, UR4, 0x3 ;  /* 0x00000004070fbc11 */ /* 0x000fe2000f8e18ff */
[----:B0-----:R-:W-:-:S05]  /*07a0*/  @!P4 FADD R9, R9, R14 ;  /* 0x0000000e0909c221 */ /* 0x001fca0000000000 */
[----:B------:R-:W-:Y:S01]  /*07b0*/  @!P4 STS [R13+0x1c], R9 ;  /* 0x00001c090d00c388 */ /* 0x000fe20000000800 */
[----:B------:R-:W-:Y:S06]  /*07c0*/  BAR.SYNC.DEFER_BLOCKING 0x0 ;  /* 0x0000000000007b1d */ /* 0x000fec0000010000 */
[----:B------:R-:W-:Y:S04]  /*07d0*/  @!P3 LDS R7, [R15+0x4] ;  /* 0x000004000f07b984 */ /* 0x000fe80000000800 */
[----:B------:R-:W0:Y:S04]  /*07e0*/  @!P3 LDS R10, [R15+0xc] ;  /* 0x00000c000f0ab984 */ /* 0x000e280000000800 */
[----:B0-----:R-:W-:Y:S04]  /*07f0*/  @!P3 STS [R15+0x4], R10 ;  /* 0x0000040a0f00b388 */ /* 0x001fe80000000800 */
[----:B------:R-:W0:Y:S01]  /*0800*/  @!P3 LDS R14, [R15+0xc] ;  /* 0x00000c000f0eb984 */ /* 0x000e220000000800 */
[----:B------:R-:W-:Y:S01]  /*0810*/  ISETP.GT.U32.AND P4, PT, R5, 0x1f, PT ;  /* 0x0000001f0500780c */ /* 0x000fe20003f84070 */
[----:B0-----:R-:W-:-:S05]  /*0820*/  @!P3 FADD R7, R7, R14 ;  /* 0x0000000e0707b221 */ /* 0x001fca0000000000 */
[----:B------:R-:W-:Y:S01]  /*0830*/  @!P3 STS [R15+0xc], R7 ;  /* 0x00000c070f00b388 */ /* 0x000fe20000000800 */
[----:B------:R-:W-:Y:S06]  /*0840*/  BAR.SYNC.DEFER_BLOCKING 0x0 ;  /* 0x0000000000007b1d */ /* 0x000fec0000010000 */
[----:B------:R-:W-:Y:S04]  /*0850*/  @!P4 LDS R11, [R6] ;  /* 0x00000000060bc984 */ /* 0x000fe80000000800 */
[----:B------:R-:W0:Y:S04]  /*0860*/  @!P4 LDS R9, [R6+0x4] ;  /* 0x000004000609c984 */ /* 0x000e280000000800 */
[----:B0-----:R-:W-:Y:S04]  /*0870*/  @!P4 STS [R6], R9 ;  /* 0x000000090600c388 */ /* 0x001fe80000000800 */
[----:B------:R-:W0:Y:S01]  /*0880*/  @!P4 LDS R12, [R6+0x4] ;  /* 0x00000400060cc984 */ /* 0x000e220000000800 */
[----:B------:R-:W-:Y:S01]  /*0890*/  ISETP.NE.AND P5, PT, R5, 0x3f, PT ;  /* 0x0000003f0500780c */ /* 0x000fe20003fa5270 */
[----:B0-----:R-:W-:-:S05]  /*08a0*/  @!P4 FADD R11, R11, R12 ;  /* 0x0000000c0b0bc221 */ /* 0x001fca0000000000 */
[----:B------:R0:W-:Y:S01]  /*08b0*/  @!P4 STS [R6+0x4], R11 ;  /* 0x0000040b0600c388 */ /* 0x0001e20000000800 */
[----:B------:R-:W-:Y:S08]  /*08c0*/  BAR.SYNC.DEFER_BLOCKING 0x0 ;  /* 0x0000000000007b1d */ /* 0x000ff00000010000 */
[----:B0-----:R-:W0:Y:S08]  /*08d0*/  @!P5 LDC.64 R6, c[0x0][0x390] ;  /* 0x0000e400ff06db82 */ /* 0x001e300000000a00 */
[----:B------:R-:W1:Y:S01]  /*08e0*/  LDC.64 R10, c[0x0][0x388] ;  /* 0x0000e200ff0a7b82 */ /* 0x000e620000000a00 */
[----:B------:R-:W-:Y:S07]  /*08f0*/  @!P5 STS [UR6+0x500], R8 ;  /* 0x00050008ff00d988 */ /* 0x000fee0008000806 */
[----:B------:R-:W-:Y:S06]  /*0900*/  BAR.SYNC.DEFER_BLOCKING 0x0 ;  /* 0x0000000000007b1d */ /* 0x000fec0000010000 */
[----:B------:R-:W-:Y:S04]  /*0910*/  @!P2 LDS R12, [R4] ;  /* 0x00000000040ca984 */ /* 0x000fe80000000800 */
[----:B------:R-:W2:Y:S04]  /*0920*/  @!P2 LDS R13, [R0+UR4] ;  /* 0x00000004000da984 */ /* 0x000ea80008000800 */
[----:B------:R-:W-:Y:S04]  /*0930*/  @!P1 LDS R14, [R4+0x4] ;  /* 0x00000400040e9984 */ /* 0x000fe80000000800 */
[----:B------:R-:W3:Y:S04]  /*0940*/  @!P1 LDS R17, [R0+UR4] ;  /* 0x0000000400119984 */ /* 0x000ee80008000800 */
[----:B------:R-:W-:Y:S04]  /*0950*/  @!P0 LDS R15, [R4+0x8] ;  /* 0x00000800040f8984 */ /* 0x000fe80000000800 */
[----:B------:R-:W4:Y:S04]  /*0960*/  @!P0 LDS R16, [R0+UR4] ;  /* 0x0000000400108984 */ /* 0x000f280008000800 */
[----:B------:R-:W5:Y:S01]  /*0970*/  @!P5 LDS R5, [UR6+0x500] ;  /* 0x00050006ff05d984 */ /* 0x000f620008000800 */
[----:B0-----:R-:W-:-:S04]  /*0980*/  @!P5 IMAD.WIDE.U32 R6, R3, 0x4, R6 ;  /* 0x000000040306d825 */ /* 0x001fc800078e0006 */
[----:B-1----:R-:W-:-:S04]  /*0990*/  IMAD.WIDE R2, R2, 0x4, R10 ;  /* 0x0000000402027825 */ /* 0x002fc800078e020a */
[----:B--2---:R-:W-:Y:S01]  /*09a0*/  @!P2 FADD R13, R12, R13 ;  /* 0x0000000d0c0da221 */ /* 0x004fe20000000000 */
[----:B---3--:R-:W-:Y:S01]  /*09b0*/  @!P1 FADD R9, R17, R14 ;  /* 0x0000000e11099221 */ /* 0x008fe20000000000 */
[----:B----4-:R-:W-:Y:S01]  /*09c0*/  @!P0 FADD R11, R16, R15 ;  /* 0x0000000f100b8221 */ /* 0x010fe20000000000 */
[----:B-----5:R0:W-:Y:S04]  /*09d0*/  @!P5 STG.E desc[UR8][R6.64], R5 ;  /* 0x000000050600d986 */ /* 0x0201e8000c101908 */
[----:B------:R0:W-:Y:S04]  /*09e0*/  @!P2 STG.E desc[UR8][R2.64], R13 ;  /* 0x0000000d0200a986 */ /* 0x0001e8000c101908 */
[----:B------:R0:W-:Y:S04]  /*09f0*/  @!P1 STG.E desc[UR8][R2.64+0x4], R9 ;  /* 0x0000040902009986 */ /* 0x0001e8000c101908 */
[----:B------:R0:W-:Y:S01]  /*0a00*/  @!P0 STG.E desc[UR8][R2.64+0x8], R11 ;  /* 0x0000080b02008986 */ /* 0x0001e2000c101908 */
[----:B------:R-:W-:Y:S05]  /*0a10*/  @P6 EXIT ;  /* 0x000000000000694d */ /* 0x000fea0003800000 */
[----:B0-----:R-:W-:Y:S04]  /*0a20*/  LDS R5, [R4+0xc] ;  /* 0x00000c0004057984 */ /* 0x001fe80000000800 */
[----:B------:R-:W0:Y:S02]  /*0a30*/  LDS R0, [R0+UR4] ;  /* 0x0000000400007984 */ /* 0x000e240008000800 */
[----:B0-----:R-:W-:-:S05]  /*0a40*/  FADD R5, R0, R5 ;  /* 0x0000000500057221 */ /* 0x001fca0000000000 */
[----:B------:R-:W-:Y:S01]  /*0a50*/  STG.E desc[UR8][R2.64+0xc], R5 ;  /* 0x00000c0502007986 */ /* 0x000fe2000c101908 */
[----:B------:R-:W-:Y:S05]  /*0a60*/  EXIT ;  /* 0x000000000000794d */ /* 0x000fea0003800000 */
.L_x_2:
        /* <DEDUP_REMOVED lines=9> */
.L_x_5:


//--------------------- .nv.shared.reserved.0     --------------------------
	.section	.nv.shared.reserved.0,"aw",@nobits
	.weak		__nv_reservedSMEM_offset_0_alias
	.size		__nv_reservedSMEM_offset_0_alias, 0, 64
	.other		__nv_reservedSMEM_offset_0_alias,@"STO_CUDA_RESERVED_SHARED STV_DEFAULT"
__nv_reservedSMEM_offset_0_alias:
	.zero		0
	.zero		64


//--------------------- .nv.shared._Z24scan_s_kernel_brent_kungPfi --------------------------
	.section	.nv.shared._Z24scan_s_kernel_brent_kungPfi,"aw",@nobits
	.sectionflags	@""
	.align	4
.nv.shared._Z24scan_s_kernel_brent_kungPfi:
	.zero		2048


//--------------------- .nv.shared._Z28local_scan_kernel_brent_kungPfS_S_i --------------------------
	.section	.nv.shared._Z28local_scan_kernel_brent_kungPfS_S_i,"aw",@nobits
	.sectionflags	@""
	.align	4
.nv.shared._Z28local_scan_kernel_brent_kungPfS_S_i:
	.zero		2308


//--------------------- .nv.constant0._Z28add_prefix_kernel_brent_kungPfS_i --------------------------
	.section	.nv.constant0._Z28add_prefix_kernel_brent_kungPfS_i,"a",@progbits
	.sectionflags	@""
	.align	4
.nv.constant0._Z28add_prefix_kernel_brent_kungPfS_i:
	.zero		916


//--------------------- .nv.constant0._Z24scan_s_kernel_brent_kungPfi --------------------------
	.section	.nv.constant0._Z24scan_s_kernel_brent_kungPfi,"a",@progbits
	.sectionflags	@""
	.align	4
.nv.constant0._Z24scan_s_kernel_brent_kungPfi:
	.zero		908


//--------------------- .nv.constant0._Z28local_scan_kernel_brent_kungPfS_S_i --------------------------
	.section	.nv.constant0._Z28local_scan_kernel_brent_kungPfS_S_i,"a",@progbits
	.sectionflags	@""
	.align	4
.nv.constant0._Z28local_scan_kernel_brent_kungPfS_S_i:
	.zero		924


//--------------------- SYMBOLS --------------------------

	.type		.nv.reservedSmem.offset0,@object
	.size		.nv.reservedSmem.offset0,0x4
	.type		.nv.reservedSmem.cap,@object
	.size		.nv.reservedSmem.cap,0x4
